	.target	sm_100a

	.elftype	@"ET_EXEC"


//--------------------- .note.nv.tkinfo           --------------------------
	.section	.note.nv.tkinfo,"",@"SHT_NOTE"
	.sectionflags	@"SHF_NOTE_NV_TKINFO"
	.tkinfo
        /*0018*/ 	.word	0x00000002
        /*0030*/ 	.string	""
        /*0030*/ 	.string	"ptxas"
        /*0030*/ 	.string	"Cuda compilation tools, release 13.0, V13.0.88"
        /*0030*/ 	.string	"Build cuda_13.0.r13.0/compiler.36424714_0"
        /*0030*/ 	.string	"-arch sm_100a -m 64 "



//--------------------- .note.nv.cuinfo           --------------------------
	.section	.note.nv.cuinfo,"",@"SHT_NOTE"
	.sectionflags	@"SHF_NOTE_NV_CUINFO"
        /*0018*/ 	.short	0x0002
        /*001a*/ 	.short	0x0064
        /*001c*/ 	.short	0x0082
	.zero		2


//--------------------- .nv.info                  --------------------------
	.section	.nv.info,"",@"SHT_CUDA_INFO"
	.align	4


	//----- nvinfo : EIATTR_REGCOUNT
	.align		4
        /*0000*/ 	.byte	0x04, 0x2f
        /*0002*/ 	.short	(.L_19 - .L_18)
	.align		4
.L_18:
        /*0004*/ 	.word	index@(_ZN7cutlass13device_kernelINS_4gemm6kernel13GemmUniversalIN4cute5tupleIJiiiiEEENS1_10collective13CollectiveMmaINS1_35MainloopSm100TmaUmmaWarpSpecializedILi3ELi2ELi4ENS5_IJNS4_1CILi1EEESB_SB_EEEEENS5_IJNSA_ILi128EEESE_NSA_ILi64EEEEEEfNS5_IJlSB_lEEEfNS5_IJSB_llEEENS4_8TiledMMAINS4_8MMA_AtomIJNS4_17SM100_MMA_TF32_SSINS_10tfloat32_tESM_fLi128ELi128ELNS4_4UMMA5MajorE0ELSO_1ELNSN_7ScaleInE0ELSP_0EEEEEENS4_6LayoutISC_NS5_IJNSA_ILi0EEEST_ST_EEEEENS5_IJNS4_10UnderscoreESW_SW_EEEEENS4_13SM90_TMA_LOADENS4_14ComposedLayoutINS4_7SwizzleILi3ELi4ELi3EEENS4_18smem_ptr_flag_bitsILi32EEENSS_INS5_IJNSA_ILi8EEENSA_ILi32EEEEEENS5_IJS16_SB_EEEEEEEvNS4_8identityESZ_NS10_INS11_ILi2ELi5ELi2EEES14_NSS_INS5_IJS16_NSA_ILi4EEEEEENS5_IJSB_S16_EEEEEEEvS1B_EENS_8epilogue10collective18CollectiveEpilogueINS1J_23Sm100TmaWarpSpecializedILi4ELi2ELi16ELb1ELb0EEEJSG_NS5_IJNSS_ISE_SB_EENSS_INSA_ILi16EEESB_EEEEEfSH_fSH_NS1J_6fusion15FusionCallbacksIS1N_NS1S_17LinearCombinationIffffLNS_15FloatRoundStyleE2EEESG_S1R_JEEENS4_5SM1004TMEM4LOAD26SM100_TMEM_LOAD_32dp32b16xESZ_NS10_INS11_ILi2ELi4ELi3EEES14_NSS_INS5_IJS15_S1P_EEENS5_IJS1P_SB_EEEEEEENS4_39AutoVectorizingCopyWithAssumedAlignmentILi128EEENS4_14SM90_TMA_STOREES26_S28_S28_EEEvvEEEEvNT_6ParamsE)
        /*0008*/ 	.word	0x0000005a


	//----- nvinfo : EIATTR_FRAME_SIZE
	.align		4
.L_19:
        /*000c*/ 	.byte	0x04, 0x11
        /*000e*/ 	.short	(.L_21 - .L_20)
	.align		4
.L_20:
        /*0010*/ 	.word	index@($__internal_2_$__cuda_sm10x_tcgen05_guardrail_trap_unallocated_columns_being_dealloced)
        /*0014*/ 	.word	0x00000000


	//----- nvinfo : EIATTR_FRAME_SIZE
	.align		4
.L_21:
        /*0018*/ 	.byte	0x04, 0x11
        /*001a*/ 	.short	(.L_23 - .L_22)
	.align		4
.L_22:
        /*001c*/ 	.word	index@($__internal_1_$__cuda_sm10x_tcgen05_guardrail_trap_phase_invalid_during_alloc)
        /*0020*/ 	.word	0x00000000


	//----- nvinfo : EIATTR_FRAME_SIZE
	.align		4
.L_23:
        /*0024*/ 	.byte	0x04, 0x11
        /*0026*/ 	.short	(.L_25 - .L_24)
	.align		4
.L_24:
        /*0028*/ 	.word	index@($__internal_0_$__cuda_sm10x_tcgen05_guardrail_trap_col_being_dealloced_not_returned_by_alloc)
        /*002c*/ 	.word	0x00000000


	//----- nvinfo : EIATTR_FRAME_SIZE
	.align		4
.L_25:
        /*0030*/ 	.byte	0x04, 0x11
        /*0032*/ 	.short	(.L_27 - .L_26)
	.align		4
.L_26:
        /*0034*/ 	.word	index@(_ZN7cutlass13device_kernelINS_4gemm6kernel13GemmUniversalIN4cute5tupleIJiiiiEEENS1_10collective13CollectiveMmaINS1_35MainloopSm100TmaUmmaWarpSpecializedILi3ELi2ELi4ENS5_IJNS4_1CILi1EEESB_SB_EEEEENS5_IJNSA_ILi128EEESE_NSA_ILi64EEEEEEfNS5_IJlSB_lEEEfNS5_IJSB_llEEENS4_8TiledMMAINS4_8MMA_AtomIJNS4_17SM100_MMA_TF32_SSINS_10tfloat32_tESM_fLi128ELi128ELNS4_4UMMA5MajorE0ELSO_1ELNSN_7ScaleInE0ELSP_0EEEEEENS4_6LayoutISC_NS5_IJNSA_ILi0EEEST_ST_EEEEENS5_IJNS4_10UnderscoreESW_SW_EEEEENS4_13SM90_TMA_LOADENS4_14ComposedLayoutINS4_7SwizzleILi3ELi4ELi3EEENS4_18smem_ptr_flag_bitsILi32EEENSS_INS5_IJNSA_ILi8EEENSA_ILi32EEEEEENS5_IJS16_SB_EEEEEEEvNS4_8identityESZ_NS10_INS11_ILi2ELi5ELi2EEES14_NSS_INS5_IJS16_NSA_ILi4EEEEEENS5_IJSB_S16_EEEEEEEvS1B_EENS_8epilogue10collective18CollectiveEpilogueINS1J_23Sm100TmaWarpSpecializedILi4ELi2ELi16ELb1ELb0EEEJSG_NS5_IJNSS_ISE_SB_EENSS_INSA_ILi16EEESB_EEEEEfSH_fSH_NS1J_6fusion15FusionCallbacksIS1N_NS1S_17LinearCombinationIffffLNS_15FloatRoundStyleE2EEESG_S1R_JEEENS4_5SM1004TMEM4LOAD26SM100_TMEM_LOAD_32dp32b16xESZ_NS10_INS11_ILi2ELi4ELi3EEES14_NSS_INS5_IJS15_S1P_EEENS5_IJS1P_SB_EEEEEEENS4_39AutoVectorizingCopyWithAssumedAlignmentILi128EEENS4_14SM90_TMA_STOREES26_S28_S28_EEEvvEEEEvNT_6ParamsE)
        /*0038*/ 	.word	0x00000000


	//----- nvinfo : EIATTR_MIN_STACK_SIZE
	.align		4
.L_27:
        /*003c*/ 	.byte	0x04, 0x12
        /*003e*/ 	.short	(.L_29 - .L_28)
	.align		4
.L_28:
        /*0040*/ 	.word	index@(_ZN7cutlass13device_kernelINS_4gemm6kernel13GemmUniversalIN4cute5tupleIJiiiiEEENS1_10collective13CollectiveMmaINS1_35MainloopSm100TmaUmmaWarpSpecializedILi3ELi2ELi4ENS5_IJNS4_1CILi1EEESB_SB_EEEEENS5_IJNSA_ILi128EEESE_NSA_ILi64EEEEEEfNS5_IJlSB_lEEEfNS5_IJSB_llEEENS4_8TiledMMAINS4_8MMA_AtomIJNS4_17SM100_MMA_TF32_SSINS_10tfloat32_tESM_fLi128ELi128ELNS4_4UMMA5MajorE0ELSO_1ELNSN_7ScaleInE0ELSP_0EEEEEENS4_6LayoutISC_NS5_IJNSA_ILi0EEEST_ST_EEEEENS5_IJNS4_10UnderscoreESW_SW_EEEEENS4_13SM90_TMA_LOADENS4_14ComposedLayoutINS4_7SwizzleILi3ELi4ELi3EEENS4_18smem_ptr_flag_bitsILi32EEENSS_INS5_IJNSA_ILi8EEENSA_ILi32EEEEEENS5_IJS16_SB_EEEEEEEvNS4_8identityESZ_NS10_INS11_ILi2ELi5ELi2EEES14_NSS_INS5_IJS16_NSA_ILi4EEEEEENS5_IJSB_S16_EEEEEEEvS1B_EENS_8epilogue10collective18CollectiveEpilogueINS1J_23Sm100TmaWarpSpecializedILi4ELi2ELi16ELb1ELb0EEEJSG_NS5_IJNSS_ISE_SB_EENSS_INSA_ILi16EEESB_EEEEEfSH_fSH_NS1J_6fusion15FusionCallbacksIS1N_NS1S_17LinearCombinationIffffLNS_15FloatRoundStyleE2EEESG_S1R_JEEENS4_5SM1004TMEM4LOAD26SM100_TMEM_LOAD_32dp32b16xESZ_NS10_INS11_ILi2ELi4ELi3EEES14_NSS_INS5_IJS15_S1P_EEENS5_IJS1P_SB_EEEEEEENS4_39AutoVectorizingCopyWithAssumedAlignmentILi128EEENS4_14SM90_TMA_STOREES26_S28_S28_EEEvvEEEEvNT_6ParamsE)
        /*0044*/ 	.word	0x00000000
.L_29:


//--------------------- .nv.compat                --------------------------
	.section	.nv.compat,"",@"SHT_CUDA_COMPAT_INFO"
	.align	4
        /*0000*/ 	.byte	0x02, 0x09, 0x01, 0x00, 0x02, 0x02, 0x02, 0x00, 0x02, 0x05, 0x05, 0x00, 0x03, 0x07, 0x01, 0x01
        /*0010*/ 	.byte	0x02, 0x03, 0x01, 0x00, 0x02, 0x06, 0x01, 0x00, 0x04, 0x0b, 0x08, 0x00, 0x09, 0x00, 0x00, 0x00
        /*0020*/ 	.byte	0x00, 0x00, 0x00, 0x00


//--------------------- .nv.info._ZN7cutlass13device_kernelINS_4gemm6kernel13GemmUniversalIN4cute5tupleIJiiiiEEENS1_10collective13CollectiveMmaINS1_35MainloopSm100TmaUmmaWarpSpecializedILi3ELi2ELi4ENS5_IJNS4_1CILi1EEESB_SB_EEEEENS5_IJNSA_ILi128EEESE_NSA_ILi64EEEEEEfNS5_IJlSB_lEEEfNS5_IJSB_llEEENS4_8TiledMMAINS4_8MMA_AtomIJNS4_17SM100_MMA_TF32_SSINS_10tfloat32_tESM_fLi128ELi128ELNS4_4UMMA5MajorE0ELSO_1ELNSN_7ScaleInE0ELSP_0EEEEEENS4_6LayoutISC_NS5_IJNSA_ILi0EEEST_ST_EEEEENS5_IJNS4_10UnderscoreESW_SW_EEEEENS4_13SM90_TMA_LOADENS4_14ComposedLayoutINS4_7SwizzleILi3ELi4ELi3EEENS4_18smem_ptr_flag_bitsILi32EEENSS_INS5_IJNSA_ILi8EEENSA_ILi32EEEEEENS5_IJS16_SB_EEEEEEEvNS4_8identityESZ_NS10_INS11_ILi2ELi5ELi2EEES14_NSS_INS5_IJS16_NSA_ILi4EEEEEENS5_IJSB_S16_EEEEEEEvS1B_EENS_8epilogue10collective18CollectiveEpilogueINS1J_23Sm100TmaWarpSpecializedILi4ELi2ELi16ELb1ELb0EEEJSG_NS5_IJNSS_ISE_SB_EENSS_INSA_ILi16EEESB_EEEEEfSH_fSH_NS1J_6fusion15FusionCallbacksIS1N_NS1S_17LinearCombinationIffffLNS_15FloatRoundStyleE2EEESG_S1R_JEEENS4_5SM1004TMEM4LOAD26SM100_TMEM_LOAD_32dp32b16xESZ_NS10_INS11_ILi2ELi4ELi3EEES14_NSS_INS5_IJS15_S1P_EEENS5_IJS1P_SB_EEEEEEENS4_39AutoVectorizingCopyWithAssumedAlignmentILi128EEENS4_14SM90_TMA_STOREES26_S28_S28_EEEvvEEEEvNT_6ParamsE --------------------------
	.section	.nv.info._ZN7cutlass13device_kernelINS_4gemm6kernel13GemmUniversalIN4cute5tupleIJiiiiEEENS1_10collective13CollectiveMmaINS1_35MainloopSm100TmaUmmaWarpSpecializedILi3ELi2ELi4ENS5_IJNS4_1CILi1EEESB_SB_EEEEENS5_IJNSA_ILi128EEESE_NSA_ILi64EEEEEEfNS5_IJlSB_lEEEfNS5_IJSB_llEEENS4_8TiledMMAINS4_8MMA_AtomIJNS4_17SM100_MMA_TF32_SSINS_10tfloat32_tESM_fLi128ELi128ELNS4_4UMMA5MajorE0ELSO_1ELNSN_7ScaleInE0ELSP_0EEEEEENS4_6LayoutISC_NS5_IJNSA_ILi0EEEST_ST_EEEEENS5_IJNS4_10UnderscoreESW_SW_EEEEENS4_13SM90_TMA_LOADENS4_14ComposedLayoutINS4_7SwizzleILi3ELi4ELi3EEENS4_18smem_ptr_flag_bitsILi32EEENSS_INS5_IJNSA_ILi8EEENSA_ILi32EEEEEENS5_IJS16_SB_EEEEEEEvNS4_8identityESZ_NS10_INS11_ILi2ELi5ELi2EEES14_NSS_INS5_IJS16_NSA_ILi4EEEEEENS5_IJSB_S16_EEEEEEEvS1B_EENS_8epilogue10collective18CollectiveEpilogueINS1J_23Sm100TmaWarpSpecializedILi4ELi2ELi16ELb1ELb0EEEJSG_NS5_IJNSS_ISE_SB_EENSS_INSA_ILi16EEESB_EEEEEfSH_fSH_NS1J_6fusion15FusionCallbacksIS1N_NS1S_17LinearCombinationIffffLNS_15FloatRoundStyleE2EEESG_S1R_JEEENS4_5SM1004TMEM4LOAD26SM100_TMEM_LOAD_32dp32b16xESZ_NS10_INS11_ILi2ELi4ELi3EEES14_NSS_INS5_IJS15_S1P_EEENS5_IJS1P_SB_EEEEEEENS4_39AutoVectorizingCopyWithAssumedAlignmentILi128EEENS4_14SM90_TMA_STOREES26_S28_S28_EEEvvEEEEvNT_6ParamsE,"",@"SHT_CUDA_INFO"
	.sectionflags	@""
	.align	4


	//----- nvinfo : EIATTR_CUDA_API_VERSION
	.align		4
        /*0000*/ 	.byte	0x04, 0x37
        /*0002*/ 	.short	(.L_31 - .L_30)
.L_30:
        /*0004*/ 	.word	0x00000082


	//----- nvinfo : EIATTR_KPARAM_INFO
	.align		4
.L_31:
        /*0008*/ 	.byte	0x04, 0x17
        /*000a*/ 	.short	(.L_33 - .L_32)
.L_32:
        /*000c*/ 	.word	0x00000000
        /*0010*/ 	.short	0x0000
        /*0012*/ 	.short	0x0000
        /*0014*/ 	.byte	0x00, 0xf0, 0x01, 0x20


	//----- nvinfo : EIATTR_AT_ENTRY_FRAGMENTS
	.align		4
.L_33:
        /*0018*/ 	.byte	0x04, 0x4f
        /*001a*/ 	.short	(.L_35 - .L_34)


	//   ....[0]....
.L_34:
        /*001c*/ 	.word	0x00000006


	//----- nvinfo : EIATTR_RESERVED_SMEM_USED
	.align		4
.L_35:
        /*0020*/ 	.byte	0x01, 0x41
	.zero		2


	//----- nvinfo : EIATTR_SPARSE_MMA_MASK
	.align		4
        /*0024*/ 	.byte	0x03, 0x50
        /*0026*/ 	.short	0x0000


	//----- nvinfo : EIATTR_TCGEN05_1CTA_USED
	.align		4
        /*0028*/ 	.byte	0x01, 0x51
	.zero		2


	//----- nvinfo : EIATTR_MAXREG_COUNT
	.align		4
        /*002c*/ 	.byte	0x03, 0x1b
        /*002e*/ 	.short	0x00ff


	//----- nvinfo : EIATTR_NUM_BARRIERS
	.align		4
        /*0030*/ 	.byte	0x02, 0x4c
        /*0032*/ 	.byte	0x07
	.zero		1


	//----- nvinfo : EIATTR_EXTERNS
	.align		4
        /*0034*/ 	.byte	0x04, 0x0f
        /*0036*/ 	.short	(.L_37 - .L_36)


	//   ....[0]....
	.align		4
.L_36:
        /*0038*/ 	.word	index@(__assertfail)


	//----- nvinfo : EIATTR_MERCURY_ISA_VERSION
	.align		4
.L_37:
        /*003c*/ 	.byte	0x03, 0x5f
        /*003e*/ 	.short	0x0101


	//----- nvinfo : EIATTR_INT_WARP_WIDE_INSTR_OFFSETS
	.align		4
        /*0040*/ 	.byte	0x04, 0x31
        /*0042*/ 	.short	(.L_39 - .L_38)


	//   ....[0]....
.L_38:
        /*0044*/ 	.word	0x00002120


	//   ....[1]....
        /*0048*/ 	.word	0x00003c90


	//   ....[2]....
        /*004c*/ 	.word	0x00003cc0


	//   ....[3]....
        /*0050*/ 	.word	0x00003d10


	//   ....[4]....
        /*0054*/ 	.word	0x00004610


	//   ....[5]....
        /*0058*/ 	.word	0x00004670


	//   ....[6]....
        /*005c*/ 	.word	0x00004760


	//   ....[7]....
        /*0060*/ 	.word	0x000047d0


	//   ....[8]....
        /*0064*/ 	.word	0x000048d0


	//   ....[9]....
        /*0068*/ 	.word	0x00004940


	//   ....[10]....
        /*006c*/ 	.word	0x00004a40


	//   ....[11]....
        /*0070*/ 	.word	0x00004ac0


	//   ....[12]....
        /*0074*/ 	.word	0x00004bc0


	//   ....[13]....
        /*0078*/ 	.word	0x00004c90


	//   ....[14]....
        /*007c*/ 	.word	0x00004d30


	//   ....[15]....
        /*0080*/ 	.word	0x00004e00


	//   ....[16]....
        /*0084*/ 	.word	0x00004eb0


	//   ....[17]....
        /*0088*/ 	.word	0x00004f90


	//   ....[18]....
        /*008c*/ 	.word	0x00005110


	//   ....[19]....
        /*0090*/ 	.word	0x00005260


	//----- nvinfo : EIATTR_COOP_GROUP_MASK_REGIDS
	.align		4
.L_39:
        /*0094*/ 	.byte	0x04, 0x29
        /*0096*/ 	.short	(.L_41 - .L_40)


	//   ....[0]....
.L_40:
        /*0098*/ 	.word	0xffffffff


	//   ....[1]....
        /*009c*/ 	.word	0xffffffff


	//   ....[2]....
        /*00a0*/ 	.word	0xffffffff


	//   ....[3]....
        /*00a4*/ 	.word	0xffffffff


	//   ....[4]....
        /*00a8*/ 	.word	0xffffffff


	//   ....[5]....
        /*00ac*/ 	.word	0xffffffff


	//   ....[6]....
        /*00b0*/ 	.word	0xffffffff


	//   ....[7]....
        /*00b4*/ 	.word	0xffffffff


	//   ....[8]....
        /*00b8*/ 	.word	0xffffffff


	//   ....[9]....
        /*00bc*/ 	.word	0xffffffff


	//   ....[10]....
        /*00c0*/ 	.word	0xffffffff


	//   ....[11]....
        /*00c4*/ 	.word	0xffffffff


	//   ....[12]....
        /*00c8*/ 	.word	0xffffffff


	//----- nvinfo : EIATTR_COOP_GROUP_INSTR_OFFSETS
	.align		4
.L_41:
        /*00cc*/ 	.byte	0x04, 0x28
        /*00ce*/ 	.short	(.L_43 - .L_42)


	//   ....[0]....
.L_42:
        /*00d0*/ 	.word	0x00000090


	//   ....[1]....
        /*00d4*/ 	.word	0x000004d0


	//   ....[2]....
        /*00d8*/ 	.word	0x00000620


	//   ....[3]....
        /*00dc*/ 	.word	0x000007c0


	//   ....[4]....
        /*00e0*/ 	.word	0x000008c0


	//   ....[5]....
        /*00e4*/ 	.word	0x00000a30


	//   ....[6]....
        /*00e8*/ 	.word	0x00000bd0


	//   ....[7]....
        /*00ec*/ 	.word	0x00002000


	//   ....[8]....
        /*00f0*/ 	.word	0x00002d50


	//   ....[9]....
        /*00f4*/ 	.word	0x00002f60


	//   ....[10]....
        /*00f8*/ 	.word	0x00002f90


	//   ....[11]....
        /*00fc*/ 	.word	0x00003b80


	//   ....[12]....
        /*0100*/ 	.word	0x00003db0


	//----- nvinfo : EIATTR_VRC_CTA_INIT_COUNT
	.align		4
.L_43:
        /*0104*/ 	.byte	0x02, 0x4a
        /*0106*/ 	.byte	0x80
	.zero		1


	//----- nvinfo : EIATTR_SYSCALL_OFFSETS
	.align		4
        /*0108*/ 	.byte	0x04, 0x46
        /*010a*/ 	.short	(.L_45 - .L_44)


	//   ....[0]....
.L_44:
        /*010c*/ 	.word	0x00005cd0


	//   ....[1]....
        /*0110*/ 	.word	0x00005dc0


	//   ....[2]....
        /*0114*/ 	.word	0x00006520


	//   ....[3]....
        /*0118*/ 	.word	0x00006ca0


	//   ....[4]....
        /*011c*/ 	.word	0x000073f0


	//   ....[5]....
        /*0120*/ 	.word	0x00007b90


	//   ....[6]....
        /*0124*/ 	.word	0x00008330


	//   ....[7]....
        /*0128*/ 	.word	0x00008b00


	//   ....[8]....
        /*012c*/ 	.word	0x000092a0


	//   ....[9]....
        /*0130*/ 	.word	0x000099f0


	//----- nvinfo : EIATTR_MBARRIER_INSTR_OFFSETS
	.align		4
.L_45:
        /*0134*/ 	.byte	0x04, 0x39
        /*0136*/ 	.short	(.L_47 - .L_46)


	//   ....[0]....
.L_46:
        /*0138*/ 	.word	0x000005b0
        /*013c*/ 	.word	0x000000ff
        /*0140*/ 	.word	0x00000000
        /*0144*/ 	.short	0x0100
        /*0146*/ 	.byte	0x05
	.zero		1


	//   ....[1]....
        /*0148*/ 	.word	0x000005c0
        /*014c*/ 	.word	0x000000ff
        /*0150*/ 	.word	0x00000018
        /*0154*/ 	.short	0x0100
        /*0156*/ 	.byte	0x05
	.zero		1


	//   ....[2]....
        /*0158*/ 	.word	0x000005d0
        /*015c*/ 	.word	0x000000ff
        /*0160*/ 	.word	0x00000008
        /*0164*/ 	.short	0x0100
        /*0166*/ 	.byte	0x05
	.zero		1


	//   ....[3]....
        /*0168*/ 	.word	0x000005e0
        /*016c*/ 	.word	0x000000ff
        /*0170*/ 	.word	0x00000020
        /*0174*/ 	.short	0x0100
        /*0176*/ 	.byte	0x05
	.zero		1


	//   ....[4]....
        /*0178*/ 	.word	0x000005f0
        /*017c*/ 	.word	0x000000ff
        /*0180*/ 	.word	0x00000010
        /*0184*/ 	.short	0x0100
        /*0186*/ 	.byte	0x05
	.zero		1


	//   ....[5]....
        /*0188*/ 	.word	0x00000600
        /*018c*/ 	.word	0x000000ff
        /*0190*/ 	.word	0x00000028
        /*0194*/ 	.short	0x0100
        /*0196*/ 	.byte	0x05
	.zero		1


	//   ....[6]....
        /*0198*/ 	.word	0x00000730
        /*019c*/ 	.word	0x000000ff
        /*01a0*/ 	.word	0x00000030
        /*01a4*/ 	.short	0x0100
        /*01a6*/ 	.byte	0x07
	.zero		1


	//   ....[7]....
        /*01a8*/ 	.word	0x00000740
        /*01ac*/ 	.word	0x000000ff
        /*01b0*/ 	.word	0x00000050
        /*01b4*/ 	.short	0x0100
        /*01b6*/ 	.byte	0x07
	.zero		1


	//   ....[8]....
        /*01b8*/ 	.word	0x00000750
        /*01bc*/ 	.word	0x000000ff
        /*01c0*/ 	.word	0x00000038
        /*01c4*/ 	.short	0x0100
        /*01c6*/ 	.byte	0x07
	.zero		1


	//   ....[9]....
        /*01c8*/ 	.word	0x00000760
        /*01cc*/ 	.word	0x000000ff
        /*01d0*/ 	.word	0x00000058
        /*01d4*/ 	.short	0x0100
        /*01d6*/ 	.byte	0x07
	.zero		1


	//   ....[10]....
        /*01d8*/ 	.word	0x00000770
        /*01dc*/ 	.word	0x000000ff
        /*01e0*/ 	.word	0x00000040
        /*01e4*/ 	.short	0x0100
        /*01e6*/ 	.byte	0x07
	.zero		1


	//   ....[11]....
        /*01e8*/ 	.word	0x00000780
        /*01ec*/ 	.word	0x000000ff
        /*01f0*/ 	.word	0x00000060
        /*01f4*/ 	.short	0x0100
        /*01f6*/ 	.byte	0x07
	.zero		1


	//   ....[12]....
        /*01f8*/ 	.word	0x00000790
        /*01fc*/ 	.word	0x000000ff
        /*0200*/ 	.word	0x00000048
        /*0204*/ 	.short	0x0100
        /*0206*/ 	.byte	0x07
	.zero		1


	//   ....[13]....
        /*0208*/ 	.word	0x000007a0
        /*020c*/ 	.word	0x000000ff
        /*0210*/ 	.word	0x00000068
        /*0214*/ 	.short	0x0100
        /*0216*/ 	.byte	0x07
	.zero		1


	//   ....[14]....
        /*0218*/ 	.word	0x00000890
        /*021c*/ 	.word	0x000000ff
        /*0220*/ 	.word	0x00000070
        /*0224*/ 	.short	0x0100
        /*0226*/ 	.byte	0x05
	.zero		1


	//   ....[15]....
        /*0228*/ 	.word	0x000008a0
        /*022c*/ 	.word	0x000000ff
        /*0230*/ 	.word	0x00000078
        /*0234*/ 	.short	0x0100
        /*0236*/ 	.byte	0x05
	.zero		1


	//   ....[16]....
        /*0238*/ 	.word	0x000009e0
        /*023c*/ 	.word	0x000000ff
        /*0240*/ 	.word	0x00000080
        /*0244*/ 	.short	0x0100
        /*0246*/ 	.byte	0x05
	.zero		1


	//   ....[17]....
        /*0248*/ 	.word	0x000009f0
        /*024c*/ 	.word	0x000000ff
        /*0250*/ 	.word	0x00000090
        /*0254*/ 	.short	0x0100
        /*0256*/ 	.byte	0x05
	.zero		1


	//   ....[18]....
        /*0258*/ 	.word	0x00000a00
        /*025c*/ 	.word	0x000000ff
        /*0260*/ 	.word	0x00000088
        /*0264*/ 	.short	0x0100
        /*0266*/ 	.byte	0x05
	.zero		1


	//   ....[19]....
        /*0268*/ 	.word	0x00000a10
        /*026c*/ 	.word	0x000000ff
        /*0270*/ 	.word	0x00000098
        /*0274*/ 	.short	0x0100
        /*0276*/ 	.byte	0x05
	.zero		1


	//   ....[20]....
        /*0278*/ 	.word	0x00000b40
        /*027c*/ 	.word	0x000000ff
        /*0280*/ 	.word	0x000000a0
        /*0284*/ 	.short	0x0100
        /*0286*/ 	.byte	0x07
	.zero		1


	//   ....[21]....
        /*0288*/ 	.word	0x00000b50
        /*028c*/ 	.word	0x000000ff
        /*0290*/ 	.word	0x000000c0
        /*0294*/ 	.short	0x0100
        /*0296*/ 	.byte	0x07
	.zero		1


	//   ....[22]....
        /*0298*/ 	.word	0x00000b60
        /*029c*/ 	.word	0x000000ff
        /*02a0*/ 	.word	0x000000a8
        /*02a4*/ 	.short	0x0100
        /*02a6*/ 	.byte	0x07
	.zero		1


	//   ....[23]....
        /*02a8*/ 	.word	0x00000b70
        /*02ac*/ 	.word	0x000000ff
        /*02b0*/ 	.word	0x000000c8
        /*02b4*/ 	.short	0x0100
        /*02b6*/ 	.byte	0x07
	.zero		1


	//   ....[24]....
        /*02b8*/ 	.word	0x00000b80
        /*02bc*/ 	.word	0x000000ff
        /*02c0*/ 	.word	0x000000b0
        /*02c4*/ 	.short	0x0100
        /*02c6*/ 	.byte	0x07
	.zero		1


	//   ....[25]....
        /*02c8*/ 	.word	0x00000b90
        /*02cc*/ 	.word	0x000000ff
        /*02d0*/ 	.word	0x000000d0
        /*02d4*/ 	.short	0x0100
        /*02d6*/ 	.byte	0x07
	.zero		1


	//   ....[26]....
        /*02d8*/ 	.word	0x00000ba0
        /*02dc*/ 	.word	0x000000ff
        /*02e0*/ 	.word	0x000000b8
        /*02e4*/ 	.short	0x0100
        /*02e6*/ 	.byte	0x07
	.zero		1


	//   ....[27]....
        /*02e8*/ 	.word	0x00000bb0
        /*02ec*/ 	.word	0x000000ff
        /*02f0*/ 	.word	0x000000d8
        /*02f4*/ 	.short	0x0100
        /*02f6*/ 	.byte	0x07
	.zero		1


	//   ....[28]....
        /*02f8*/ 	.word	0x00000ca0
        /*02fc*/ 	.word	0x000000ff
        /*0300*/ 	.word	0x000000e0
        /*0304*/ 	.short	0x0100
        /*0306*/ 	.byte	0x05
	.zero		1


	//   ....[29]....
        /*0308*/ 	.word	0x00000cb0
        /*030c*/ 	.word	0x000000ff
        /*0310*/ 	.word	0x000000f0
        /*0314*/ 	.short	0x0100
        /*0316*/ 	.byte	0x05
	.zero		1


	//   ....[30]....
        /*0318*/ 	.word	0x00000cc0
        /*031c*/ 	.word	0x000000ff
        /*0320*/ 	.word	0x000000e8
        /*0324*/ 	.short	0x0100
        /*0326*/ 	.byte	0x05
	.zero		1


	//   ....[31]....
        /*0328*/ 	.word	0x00000cd0
        /*032c*/ 	.word	0x000000ff
        /*0330*/ 	.word	0x000000f8
        /*0334*/ 	.short	0x0100
        /*0336*/ 	.byte	0x05
	.zero		1


	//   ....[32]....
        /*0338*/ 	.word	0x000015a0
        /*033c*/ 	.word	0x00000002
        /*0340*/ 	.word	0x000000f0
        /*0344*/ 	.short	0x010a
        /*0346*/ 	.byte	0xff
	.zero		1


	//   ....[33]....
        /*0348*/ 	.word	0x000015d0
        /*034c*/ 	.word	0x00000002
        /*0350*/ 	.word	0x000000e0
        /*0354*/ 	.short	0x0101
        /*0356*/ 	.byte	0xff
	.zero		1


	//   ....[34]....
        /*0358*/ 	.word	0x000016a0
        /*035c*/ 	.word	0x000000ff
        /*0360*/ 	.word	0x00000018
        /*0364*/ 	.short	0x010a
        /*0366*/ 	.byte	0x08
	.zero		1


	//   ....[35]....
        /*0368*/ 	.word	0x00001770
        /*036c*/ 	.word	0x000000ff
        /*0370*/ 	.word	0x00000018
        /*0374*/ 	.short	0x010a
        /*0376*/ 	.byte	0x31
	.zero		1


	//   ....[36]....
        /*0378*/ 	.word	0x00001870
        /*037c*/ 	.word	0x000000ff
        /*0380*/ 	.word	0x00000018
        /*0384*/ 	.short	0x010a
        /*0386*/ 	.byte	0x08
	.zero		1


	//   ....[37]....
        /*0388*/ 	.word	0x00001b60
        /*038c*/ 	.word	0x000000ff
        /*0390*/ 	.word	0x00000078
        /*0394*/ 	.short	0x0101
        /*0396*/ 	.byte	0x04
	.zero		1


	//   ....[38]....
        /*0398*/ 	.word	0x00001b80
        /*039c*/ 	.word	0x000000ff
        /*03a0*/ 	.word	0x00000018
        /*03a4*/ 	.short	0x010a
        /*03a6*/ 	.byte	0x08
	.zero		1


	//   ....[39]....
        /*03a8*/ 	.word	0x00001c30
        /*03ac*/ 	.word	0x000000ff
        /*03b0*/ 	.word	0x00000018
        /*03b4*/ 	.short	0x010a
        /*03b6*/ 	.byte	0x31
	.zero		1


	//   ....[40]....
        /*03b8*/ 	.word	0x00001d30
        /*03bc*/ 	.word	0x000000ff
        /*03c0*/ 	.word	0x00000018
        /*03c4*/ 	.short	0x010a
        /*03c6*/ 	.byte	0x08
	.zero		1


	//   ....[41]....
        /*03c8*/ 	.word	0x00002030
        /*03cc*/ 	.word	0x00000002
        /*03d0*/ 	.word	0x00000080
        /*03d4*/ 	.short	0x010a
        /*03d6*/ 	.byte	0xff
	.zero		1


	//   ....[42]....
        /*03d8*/ 	.word	0x000020f0
        /*03dc*/ 	.word	0x00000002
        /*03e0*/ 	.word	0x00000000
        /*03e4*/ 	.short	0x0101
        /*03e6*/ 	.byte	0xff
	.zero		1


	//   ....[43]....
        /*03e8*/ 	.word	0x00002650
        /*03ec*/ 	.word	0x000000ff
        /*03f0*/ 	.word	0x00000000
        /*03f4*/ 	.short	0x010a
        /*03f6*/ 	.byte	0x05
	.zero		1


	//   ....[44]....
        /*03f8*/ 	.word	0x000026e0
        /*03fc*/ 	.word	0x000000ff
        /*0400*/ 	.word	0x00000000
        /*0404*/ 	.short	0x010a
        /*0406*/ 	.byte	0x05
	.zero		1


	//   ....[45]....
        /*0408*/ 	.word	0x00002780
        /*040c*/ 	.word	0x00000000
        /*0410*/ 	.word	0x00000000
        /*0414*/ 	.short	0x010a
        /*0416*/ 	.byte	0xff
	.zero		1


	//   ....[46]....
        /*0418*/ 	.word	0x000028a0
        /*041c*/ 	.word	0x00000000
        /*0420*/ 	.word	0x000000e0
        /*0424*/ 	.short	0x010a
        /*0426*/ 	.byte	0xff
	.zero		1


	//   ....[47]....
        /*0428*/ 	.word	0x00002910
        /*042c*/ 	.word	0x00000000
        /*0430*/ 	.word	0x00000000
        /*0434*/ 	.short	0x0101
        /*0436*/ 	.byte	0xff
	.zero		1


	//   ....[48]....
        /*0438*/ 	.word	0x00002930
        /*043c*/ 	.word	0x000000ff
        /*0440*/ 	.word	0x00000090
        /*0444*/ 	.short	0x010a
        /*0446*/ 	.byte	0x05
	.zero		1


	//   ....[49]....
        /*0448*/ 	.word	0x00002a50
        /*044c*/ 	.word	0x00000000
        /*0450*/ 	.word	0x00000080
        /*0454*/ 	.short	0x010a
        /*0456*/ 	.byte	0xff
	.zero		1


	//   ....[50]....
        /*0458*/ 	.word	0x00002b50
        /*045c*/ 	.word	0x00000000
        /*0460*/ 	.word	0x00000000
        /*0464*/ 	.short	0x0101
        /*0466*/ 	.byte	0xff
	.zero		1


	//   ....[51]....
        /*0468*/ 	.word	0x00002be0
        /*046c*/ 	.word	0x000000ff
        /*0470*/ 	.word	0x00000090
        /*0474*/ 	.short	0x0106
        /*0476*/ 	.byte	0x05
	.zero		1


	//   ....[52]....
        /*0478*/ 	.word	0x00002c00
        /*047c*/ 	.word	0x000000ff
        /*0480*/ 	.word	0x00000090
        /*0484*/ 	.short	0x010a
        /*0486*/ 	.byte	0x05
	.zero		1


	//   ....[53]....
        /*0488*/ 	.word	0x00002c90
        /*048c*/ 	.word	0x000000ff
        /*0490*/ 	.word	0x00000090
        /*0494*/ 	.short	0x0106
        /*0496*/ 	.byte	0x04
	.zero		1


	//   ....[54]....
        /*0498*/ 	.word	0x00002cd0
        /*049c*/ 	.word	0x00000000
        /*04a0*/ 	.word	0x00000090
        /*04a4*/ 	.short	0x010a
        /*04a6*/ 	.byte	0xff
	.zero		1


	//   ....[55]....
        /*04a8*/ 	.word	0x00003290
        /*04ac*/ 	.word	0x00000000
        /*04b0*/ 	.word	0x00000080
        /*04b4*/ 	.short	0x010a
        /*04b6*/ 	.byte	0xff
	.zero		1


	//   ....[56]....
        /*04b8*/ 	.word	0x00003390
        /*04bc*/ 	.word	0x00000003
        /*04c0*/ 	.word	0x00000000
        /*04c4*/ 	.short	0x0101
        /*04c6*/ 	.byte	0xff
	.zero		1


	//   ....[57]....
        /*04c8*/ 	.word	0x000033a0
        /*04cc*/ 	.word	0x000000ff
        /*04d0*/ 	.word	0x00000000
        /*04d4*/ 	.short	0x010a
        /*04d6*/ 	.byte	0x07
	.zero		1


	//   ....[58]....
        /*04d8*/ 	.word	0x000033d0
        /*04dc*/ 	.word	0x000000ff
        /*04e0*/ 	.word	0x000000c0
        /*04e4*/ 	.short	0x010a
        /*04e6*/ 	.byte	0x06
	.zero		1


	//   ....[59]....
        /*04e8*/ 	.word	0x000034a0
        /*04ec*/ 	.word	0x000000ff
        /*04f0*/ 	.word	0x00000000
        /*04f4*/ 	.short	0x010a
        /*04f6*/ 	.byte	0x0b
	.zero		1


	//   ....[60]....
        /*04f8*/ 	.word	0x000035d0
        /*04fc*/ 	.word	0x000000ff
        /*0500*/ 	.word	0x00000000
        /*0504*/ 	.short	0x010a
        /*0506*/ 	.byte	0x22
	.zero		1


	//   ....[61]....
        /*0508*/ 	.word	0x000039b0
        /*050c*/ 	.word	0x000000ff
        /*0510*/ 	.word	0x00000000
        /*0514*/ 	.short	0x010a
        /*0516*/ 	.byte	0x06
	.zero		1


	//   ....[62]....
        /*0518*/ 	.word	0x00003a40
        /*051c*/ 	.word	0x000000ff
        /*0520*/ 	.word	0x00000000
        /*0524*/ 	.short	0x010a
        /*0526*/ 	.byte	0x06
	.zero		1


	//   ....[63]....
        /*0528*/ 	.word	0x00003ad0
        /*052c*/ 	.word	0x000000ff
        /*0530*/ 	.word	0x00000000
        /*0534*/ 	.short	0x010a
        /*0536*/ 	.byte	0x06
	.zero		1


	//   ....[64]....
        /*0538*/ 	.word	0x00003b60
        /*053c*/ 	.word	0x000000ff
        /*0540*/ 	.word	0x00000000
        /*0544*/ 	.short	0x010a
        /*0546*/ 	.byte	0x07
	.zero		1


	//   ....[65]....
        /*0548*/ 	.word	0x00003fb0
        /*054c*/ 	.word	0x00000000
        /*0550*/ 	.word	0x00000080
        /*0554*/ 	.short	0x010a
        /*0556*/ 	.byte	0xff
	.zero		1


	//   ....[66]....
        /*0558*/ 	.word	0x00004070
        /*055c*/ 	.word	0x00000000
        /*0560*/ 	.word	0x00000000
        /*0564*/ 	.short	0x0101
        /*0566*/ 	.byte	0xff
	.zero		1


	//   ....[67]....
        /*0568*/ 	.word	0x00004390
        /*056c*/ 	.word	0x000000ff
        /*0570*/ 	.word	0x00000078
        /*0574*/ 	.short	0x010a
        /*0576*/ 	.byte	0x07
	.zero		1


	//   ....[68]....
        /*0578*/ 	.word	0x00004590
        /*057c*/ 	.word	0x000000ff
        /*0580*/ 	.word	0x00000050
        /*0584*/ 	.short	0x010a
        /*0586*/ 	.byte	0x07
	.zero		1


	//   ....[69]....
        /*0588*/ 	.word	0x00004710
        /*058c*/ 	.word	0x000000ff
        /*0590*/ 	.word	0x00000030
        /*0594*/ 	.short	0x010b
        /*0596*/ 	.byte	0x07
	.zero		1


	//   ....[70]....
        /*0598*/ 	.word	0x00004720
        /*059c*/ 	.word	0x000000ff
        /*05a0*/ 	.word	0x00000000
        /*05a4*/ 	.short	0x0101
        /*05a6*/ 	.byte	0x15
	.zero		1


	//   ....[71]....
        /*05a8*/ 	.word	0x00004730
        /*05ac*/ 	.word	0x000000ff
        /*05b0*/ 	.word	0x00000058
        /*05b4*/ 	.short	0x010a
        /*05b6*/ 	.byte	0x07
	.zero		1


	//   ....[72]....
        /*05b8*/ 	.word	0x00004880
        /*05bc*/ 	.word	0x000000ff
        /*05c0*/ 	.word	0x00000038
        /*05c4*/ 	.short	0x010b
        /*05c6*/ 	.byte	0x07
	.zero		1


	//   ....[73]....
        /*05c8*/ 	.word	0x00004890
        /*05cc*/ 	.word	0x000000ff
        /*05d0*/ 	.word	0x00000000
        /*05d4*/ 	.short	0x0101
        /*05d6*/ 	.byte	0x0f
	.zero		1


	//   ....[74]....
        /*05d8*/ 	.word	0x000048a0
        /*05dc*/ 	.word	0x000000ff
        /*05e0*/ 	.word	0x00000060
        /*05e4*/ 	.short	0x010a
        /*05e6*/ 	.byte	0x07
	.zero		1


	//   ....[75]....
        /*05e8*/ 	.word	0x000049f0
        /*05ec*/ 	.word	0x000000ff
        /*05f0*/ 	.word	0x00000040
        /*05f4*/ 	.short	0x010b
        /*05f6*/ 	.byte	0x07
	.zero		1


	//   ....[76]....
        /*05f8*/ 	.word	0x00004a00
        /*05fc*/ 	.word	0x000000ff
        /*0600*/ 	.word	0x00000000
        /*0604*/ 	.short	0x0101
        /*0606*/ 	.byte	0x0e
	.zero		1


	//   ....[77]....
        /*0608*/ 	.word	0x00004a10
        /*060c*/ 	.word	0x000000ff
        /*0610*/ 	.word	0x00000068
        /*0614*/ 	.short	0x010a
        /*0616*/ 	.byte	0x07
	.zero		1


	//   ....[78]....
        /*0618*/ 	.word	0x00004b70
        /*061c*/ 	.word	0x000000ff
        /*0620*/ 	.word	0x00000048
        /*0624*/ 	.short	0x010b
        /*0626*/ 	.byte	0x07
	.zero		1


	//   ....[79]....
        /*0628*/ 	.word	0x00004b80
        /*062c*/ 	.word	0x000000ff
        /*0630*/ 	.word	0x00000000
        /*0634*/ 	.short	0x0101
        /*0636*/ 	.byte	0x0d
	.zero		1


	//   ....[80]....
        /*0638*/ 	.word	0x00004b90
        /*063c*/ 	.word	0x000000ff
        /*0640*/ 	.word	0x00000050
        /*0644*/ 	.short	0x010a
        /*0646*/ 	.byte	0x07
	.zero		1


	//   ....[81]....
        /*0648*/ 	.word	0x00004ce0
        /*064c*/ 	.word	0x000000ff
        /*0650*/ 	.word	0x00000030
        /*0654*/ 	.short	0x010b
        /*0656*/ 	.byte	0x07
	.zero		1


	//   ....[82]....
        /*0658*/ 	.word	0x00004cf0
        /*065c*/ 	.word	0x000000ff
        /*0660*/ 	.word	0x00000000
        /*0664*/ 	.short	0x0101
        /*0666*/ 	.byte	0x15
	.zero		1


	//   ....[83]....
        /*0668*/ 	.word	0x00004d00
        /*066c*/ 	.word	0x000000ff
        /*0670*/ 	.word	0x00000058
        /*0674*/ 	.short	0x010a
        /*0676*/ 	.byte	0x07
	.zero		1


	//   ....[84]....
        /*0678*/ 	.word	0x00004e50
        /*067c*/ 	.word	0x000000ff
        /*0680*/ 	.word	0x00000038
        /*0684*/ 	.short	0x010b
        /*0686*/ 	.byte	0x07
	.zero		1


	//   ....[85]....
        /*0688*/ 	.word	0x00004e60
        /*068c*/ 	.word	0x000000ff
        /*0690*/ 	.word	0x00000000
        /*0694*/ 	.short	0x0101
        /*0696*/ 	.byte	0x0f
	.zero		1


	//   ....[86]....
        /*0698*/ 	.word	0x00004e70
        /*069c*/ 	.word	0x000000ff
        /*06a0*/ 	.word	0x00000060
        /*06a4*/ 	.short	0x010a
        /*06a6*/ 	.byte	0x07
	.zero		1


	//   ....[87]....
        /*06a8*/ 	.word	0x00004ff0
        /*06ac*/ 	.word	0x000000ff
        /*06b0*/ 	.word	0x00000040
        /*06b4*/ 	.short	0x010b
        /*06b6*/ 	.byte	0x07
	.zero		1


	//   ....[88]....
        /*06b8*/ 	.word	0x00005030
        /*06bc*/ 	.word	0x000000ff
        /*06c0*/ 	.word	0x00000000
        /*06c4*/ 	.short	0x0101
        /*06c6*/ 	.byte	0x0e
	.zero		1


	//   ....[89]....
        /*06c8*/ 	.word	0x00005070
        /*06cc*/ 	.word	0x000000ff
        /*06d0*/ 	.word	0x00000068
        /*06d4*/ 	.short	0x010a
        /*06d6*/ 	.byte	0x07
	.zero		1


	//   ....[90]....
        /*06d8*/ 	.word	0x000052a0
        /*06dc*/ 	.word	0x000000ff
        /*06e0*/ 	.word	0x00000048
        /*06e4*/ 	.short	0x010b
        /*06e6*/ 	.byte	0x07
	.zero		1


	//   ....[91]....
        /*06e8*/ 	.word	0x000052c0
        /*06ec*/ 	.word	0x000000ff
        /*06f0*/ 	.word	0x00000000
        /*06f4*/ 	.short	0x0101
        /*06f6*/ 	.byte	0x0d
	.zero		1


	//   ....[92]....
        /*06f8*/ 	.word	0x000052e0
        /*06fc*/ 	.word	0x000000ff
        /*0700*/ 	.word	0x00000050
        /*0704*/ 	.short	0x010a
        /*0706*/ 	.byte	0x07
	.zero		1


	//   ....[93]....
        /*0708*/ 	.word	0x00005300
        /*070c*/ 	.word	0x000000ff
        /*0710*/ 	.word	0x00000058
        /*0714*/ 	.short	0x010a
        /*0716*/ 	.byte	0x07
	.zero		1


	//   ....[94]....
        /*0718*/ 	.word	0x00005320
        /*071c*/ 	.word	0x000000ff
        /*0720*/ 	.word	0x00000060
        /*0724*/ 	.short	0x010a
        /*0726*/ 	.byte	0x07
	.zero		1


	//   ....[95]....
        /*0728*/ 	.word	0x00005370
        /*072c*/ 	.word	0x00000002
        /*0730*/ 	.word	0x00000068
        /*0734*/ 	.short	0x010a
        /*0736*/ 	.byte	0xff
	.zero		1


	//   ....[96]....
        /*0738*/ 	.word	0x00005690
        /*073c*/ 	.word	0x00000000
        /*0740*/ 	.word	0x00000080
        /*0744*/ 	.short	0x010a
        /*0746*/ 	.byte	0xff
	.zero		1


	//   ....[97]....
        /*0748*/ 	.word	0x000057a0
        /*074c*/ 	.word	0x00000000
        /*0750*/ 	.word	0x00000000
        /*0754*/ 	.short	0x0101
        /*0756*/ 	.byte	0xff
	.zero		1


	//   ....[98]....
        /*0758*/ 	.word	0x000061f0
        /*075c*/ 	.word	0x000000ff
        /*0760*/ 	.word	0x00000030
        /*0764*/ 	.short	0x010a
        /*0766*/ 	.byte	0x24
	.zero		1


	//   ....[99]....
        /*0768*/ 	.word	0x00006220
        /*076c*/ 	.word	0x00000053
        /*0770*/ 	.word	0x000000a0
        /*0774*/ 	.short	0x010a
        /*0776*/ 	.byte	0xff
	.zero		1


	//   ....[100]....
        /*0778*/ 	.word	0x00006310
        /*077c*/ 	.word	0x000000ff
        /*0780*/ 	.word	0x00000030
        /*0784*/ 	.short	0x010a
        /*0786*/ 	.byte	0x24
	.zero		1


	//   ....[101]....
        /*0788*/ 	.word	0x00006400
        /*078c*/ 	.word	0x00000053
        /*0790*/ 	.word	0x000000a0
        /*0794*/ 	.short	0x010a
        /*0796*/ 	.byte	0xff
	.zero		1


	//   ....[102]....
        /*0798*/ 	.word	0x000069d0
        /*079c*/ 	.word	0x00000000
        /*07a0*/ 	.word	0x00000000
        /*07a4*/ 	.short	0x0101
        /*07a6*/ 	.byte	0xff
	.zero		1


	//   ....[103]....
        /*07a8*/ 	.word	0x000069e0
        /*07ac*/ 	.word	0x00000002
        /*07b0*/ 	.word	0x00000030
        /*07b4*/ 	.short	0x010a
        /*07b6*/ 	.byte	0xff
	.zero		1


	//   ....[104]....
        /*07b8*/ 	.word	0x00006ac0
        /*07bc*/ 	.word	0x00000002
        /*07c0*/ 	.word	0x00000030
        /*07c4*/ 	.short	0x010a
        /*07c6*/ 	.byte	0xff
	.zero		1


	//   ....[105]....
        /*07c8*/ 	.word	0x00007120
        /*07cc*/ 	.word	0x00000010
        /*07d0*/ 	.word	0x00000000
        /*07d4*/ 	.short	0x0101
        /*07d6*/ 	.byte	0xff
	.zero		1


	//   ....[106]....
        /*07d8*/ 	.word	0x00007140
        /*07dc*/ 	.word	0x00000000
        /*07e0*/ 	.word	0x00000030
        /*07e4*/ 	.short	0x010a
        /*07e6*/ 	.byte	0xff
	.zero		1


	//   ....[107]....
        /*07e8*/ 	.word	0x00007210
        /*07ec*/ 	.word	0x00000000
        /*07f0*/ 	.word	0x00000030
        /*07f4*/ 	.short	0x010a
        /*07f6*/ 	.byte	0xff
	.zero		1


	//   ....[108]....
        /*07f8*/ 	.word	0x00007880
        /*07fc*/ 	.word	0x00000010
        /*0800*/ 	.word	0x00000000
        /*0804*/ 	.short	0x0101
        /*0806*/ 	.byte	0xff
	.zero		1


	//   ....[109]....
        /*0808*/ 	.word	0x000078a0
        /*080c*/ 	.word	0x00000000
        /*0810*/ 	.word	0x00000030
        /*0814*/ 	.short	0x010a
        /*0816*/ 	.byte	0xff
	.zero		1


	//   ....[110]....
        /*0818*/ 	.word	0x00007970
        /*081c*/ 	.word	0x00000000
        /*0820*/ 	.word	0x00000030
        /*0824*/ 	.short	0x010a
        /*0826*/ 	.byte	0xff
	.zero		1


	//   ....[111]....
        /*0828*/ 	.word	0x00008010
        /*082c*/ 	.word	0x00000010
        /*0830*/ 	.word	0x00000000
        /*0834*/ 	.short	0x0101
        /*0836*/ 	.byte	0xff
	.zero		1


	//   ....[112]....
        /*0838*/ 	.word	0x00008030
        /*083c*/ 	.word	0x00000000
        /*0840*/ 	.word	0x00000030
        /*0844*/ 	.short	0x010a
        /*0846*/ 	.byte	0xff
	.zero		1


	//   ....[113]....
        /*0848*/ 	.word	0x00008100
        /*084c*/ 	.word	0x00000000
        /*0850*/ 	.word	0x00000030
        /*0854*/ 	.short	0x010a
        /*0856*/ 	.byte	0xff
	.zero		1


	//   ....[114]....
        /*0858*/ 	.word	0x000087e0
        /*085c*/ 	.word	0x00000010
        /*0860*/ 	.word	0x00000000
        /*0864*/ 	.short	0x0101
        /*0866*/ 	.byte	0xff
	.zero		1


	//   ....[115]....
        /*0868*/ 	.word	0x00008800
        /*086c*/ 	.word	0x00000000
        /*0870*/ 	.word	0x00000030
        /*0874*/ 	.short	0x010a
        /*0876*/ 	.byte	0xff
	.zero		1


	//   ....[116]....
        /*0878*/ 	.word	0x000088d0
        /*087c*/ 	.word	0x00000000
        /*0880*/ 	.word	0x00000030
        /*0884*/ 	.short	0x010a
        /*0886*/ 	.byte	0xff
	.zero		1


	//   ....[117]....
        /*0888*/ 	.word	0x00008f80
        /*088c*/ 	.word	0x00000010
        /*0890*/ 	.word	0x00000000
        /*0894*/ 	.short	0x0101
        /*0896*/ 	.byte	0xff
	.zero		1


	//   ....[118]....
        /*0898*/ 	.word	0x00008fa0
        /*089c*/ 	.word	0x00000000
        /*08a0*/ 	.word	0x00000030
        /*08a4*/ 	.short	0x010a
        /*08a6*/ 	.byte	0xff
	.zero		1


	//   ....[119]....
        /*08a8*/ 	.word	0x00009070
        /*08ac*/ 	.word	0x00000000
        /*08b0*/ 	.word	0x00000030
        /*08b4*/ 	.short	0x010a
        /*08b6*/ 	.byte	0xff
	.zero		1


	//   ....[120]....
        /*08b8*/ 	.word	0x00009720
        /*08bc*/ 	.word	0x00000010
        /*08c0*/ 	.word	0x00000000
        /*08c4*/ 	.short	0x0101
        /*08c6*/ 	.byte	0xff
	.zero		1


	//   ....[121]....
        /*08c8*/ 	.word	0x00009740
        /*08cc*/ 	.word	0x00000000
        /*08d0*/ 	.word	0x00000030
        /*08d4*/ 	.short	0x010a
        /*08d6*/ 	.byte	0xff
	.zero		1


	//   ....[122]....
        /*08d8*/ 	.word	0x00009810
        /*08dc*/ 	.word	0x00000000
        /*08e0*/ 	.word	0x00000030
        /*08e4*/ 	.short	0x010a
        /*08e6*/ 	.byte	0xff
	.zero		1


	//   ....[123]....
        /*08e8*/ 	.word	0x00009a90
        /*08ec*/ 	.word	0x000000ff
        /*08f0*/ 	.word	0x00000000
        /*08f4*/ 	.short	0x0101
        /*08f6*/ 	.byte	0x05
	.zero		1


	//   ....[124]....
        /*08f8*/ 	.word	0x00009ed0
        /*08fc*/ 	.word	0x00000000
        /*0900*/ 	.word	0x00000000
        /*0904*/ 	.short	0x0101
        /*0906*/ 	.byte	0xff
	.zero		1


	//   ....[125]....
        /*0908*/ 	.word	0x0000a140
        /*090c*/ 	.word	0x000000ff
        /*0910*/ 	.word	0x00000000
        /*0914*/ 	.short	0x0101
        /*0916*/ 	.byte	0x04
	.zero		1


	//   ....[126]....
        /*0918*/ 	.word	0x0000a160
        /*091c*/ 	.word	0x00000002
        /*0920*/ 	.word	0x000000f0
        /*0924*/ 	.short	0x010a
        /*0926*/ 	.byte	0xff
	.zero		1


	//   ....[127]....
        /*0928*/ 	.word	0x0000a1c0
        /*092c*/ 	.word	0x00000002
        /*0930*/ 	.word	0x00000018
        /*0934*/ 	.short	0x010a
        /*0936*/ 	.byte	0xff
	.zero		1


	//   ....[128]....
        /*0938*/ 	.word	0x0000a220
        /*093c*/ 	.word	0x00000002
        /*0940*/ 	.word	0x00000018
        /*0944*/ 	.short	0x010a
        /*0946*/ 	.byte	0xff
	.zero		1


	//   ....[129]....
        /*0948*/ 	.word	0x0000a270
        /*094c*/ 	.word	0x00000002
        /*0950*/ 	.word	0x00000080
        /*0954*/ 	.short	0x010a
        /*0956*/ 	.byte	0xff
	.zero		1


	//   ....[130]....
        /*0958*/ 	.word	0x0000a2d0
        /*095c*/ 	.word	0x00000000
        /*0960*/ 	.word	0x00000000
        /*0964*/ 	.short	0x010a
        /*0966*/ 	.byte	0xff
	.zero		1


	//   ....[131]....
        /*0968*/ 	.word	0x0000a330
        /*096c*/ 	.word	0x00000000
        /*0970*/ 	.word	0x00000000
        /*0974*/ 	.short	0x010a
        /*0976*/ 	.byte	0xff
	.zero		1


	//   ....[132]....
        /*0978*/ 	.word	0x0000a380
        /*097c*/ 	.word	0x00000000
        /*0980*/ 	.word	0x000000e0
        /*0984*/ 	.short	0x010a
        /*0986*/ 	.byte	0xff
	.zero		1


	//   ....[133]....
        /*0988*/ 	.word	0x0000a3e0
        /*098c*/ 	.word	0x00000000
        /*0990*/ 	.word	0x00000090
        /*0994*/ 	.short	0x010a
        /*0996*/ 	.byte	0xff
	.zero		1


	//   ....[134]....
        /*0998*/ 	.word	0x0000a430
        /*099c*/ 	.word	0x00000000
        /*09a0*/ 	.word	0x00000080
        /*09a4*/ 	.short	0x010a
        /*09a6*/ 	.byte	0xff
	.zero		1


	//   ....[135]....
        /*09a8*/ 	.word	0x0000a490
        /*09ac*/ 	.word	0x00000000
        /*09b0*/ 	.word	0x00000090
        /*09b4*/ 	.short	0x010a
        /*09b6*/ 	.byte	0xff
	.zero		1


	//   ....[136]....
        /*09b8*/ 	.word	0x0000a4e0
        /*09bc*/ 	.word	0x00000000
        /*09c0*/ 	.word	0x00000080
        /*09c4*/ 	.short	0x010a
        /*09c6*/ 	.byte	0xff
	.zero		1


	//   ....[137]....
        /*09c8*/ 	.word	0x0000a540
        /*09cc*/ 	.word	0x00000002
        /*09d0*/ 	.word	0x000000c0
        /*09d4*/ 	.short	0x010a
        /*09d6*/ 	.byte	0xff
	.zero		1


	//   ....[138]....
        /*09d8*/ 	.word	0x0000a5a0
        /*09dc*/ 	.word	0x00000000
        /*09e0*/ 	.word	0x00000000
        /*09e4*/ 	.short	0x010a
        /*09e6*/ 	.byte	0xff
	.zero		1


	//   ....[139]....
        /*09e8*/ 	.word	0x0000a600
        /*09ec*/ 	.word	0x00000000
        /*09f0*/ 	.word	0x00000000
        /*09f4*/ 	.short	0x010a
        /*09f6*/ 	.byte	0xff
	.zero		1


	//   ....[140]....
        /*09f8*/ 	.word	0x0000a660
        /*09fc*/ 	.word	0x00000000
        /*0a00*/ 	.word	0x00000000
        /*0a04*/ 	.short	0x010a
        /*0a06*/ 	.byte	0xff
	.zero		1


	//   ....[141]....
        /*0a08*/ 	.word	0x0000a6c0
        /*0a0c*/ 	.word	0x00000000
        /*0a10*/ 	.word	0x00000000
        /*0a14*/ 	.short	0x010a
        /*0a16*/ 	.byte	0xff
	.zero		1


	//   ....[142]....
        /*0a18*/ 	.word	0x0000a720
        /*0a1c*/ 	.word	0x00000000
        /*0a20*/ 	.word	0x00000000
        /*0a24*/ 	.short	0x010a
        /*0a26*/ 	.byte	0xff
	.zero		1


	//   ....[143]....
        /*0a28*/ 	.word	0x0000a770
        /*0a2c*/ 	.word	0x00000000
        /*0a30*/ 	.word	0x00000080
        /*0a34*/ 	.short	0x010a
        /*0a36*/ 	.byte	0xff
	.zero		1


	//   ....[144]....
        /*0a38*/ 	.word	0x0000a7d0
        /*0a3c*/ 	.word	0x00000000
        /*0a40*/ 	.word	0x00000078
        /*0a44*/ 	.short	0x010a
        /*0a46*/ 	.byte	0xff
	.zero		1


	//   ....[145]....
        /*0a48*/ 	.word	0x0000a830
        /*0a4c*/ 	.word	0x00000000
        /*0a50*/ 	.word	0x00000050
        /*0a54*/ 	.short	0x010a
        /*0a56*/ 	.byte	0xff
	.zero		1


	//   ....[146]....
        /*0a58*/ 	.word	0x0000a890
        /*0a5c*/ 	.word	0x00000000
        /*0a60*/ 	.word	0x00000058
        /*0a64*/ 	.short	0x010a
        /*0a66*/ 	.byte	0xff
	.zero		1


	//   ....[147]....
        /*0a68*/ 	.word	0x0000a8f0
        /*0a6c*/ 	.word	0x00000000
        /*0a70*/ 	.word	0x00000060
        /*0a74*/ 	.short	0x010a
        /*0a76*/ 	.byte	0xff
	.zero		1


	//   ....[148]....
        /*0a78*/ 	.word	0x0000a950
        /*0a7c*/ 	.word	0x00000000
        /*0a80*/ 	.word	0x00000068
        /*0a84*/ 	.short	0x010a
        /*0a86*/ 	.byte	0xff
	.zero		1


	//   ....[149]....
        /*0a88*/ 	.word	0x0000a9b0
        /*0a8c*/ 	.word	0x00000000
        /*0a90*/ 	.word	0x00000050
        /*0a94*/ 	.short	0x010a
        /*0a96*/ 	.byte	0xff
	.zero		1


	//   ....[150]....
        /*0a98*/ 	.word	0x0000aa10
        /*0a9c*/ 	.word	0x00000000
        /*0aa0*/ 	.word	0x00000058
        /*0aa4*/ 	.short	0x010a
        /*0aa6*/ 	.byte	0xff
	.zero		1


	//   ....[151]....
        /*0aa8*/ 	.word	0x0000aa70
        /*0aac*/ 	.word	0x00000000
        /*0ab0*/ 	.word	0x00000060
        /*0ab4*/ 	.short	0x010a
        /*0ab6*/ 	.byte	0xff
	.zero		1


	//   ....[152]....
        /*0ab8*/ 	.word	0x0000aad0
        /*0abc*/ 	.word	0x00000000
        /*0ac0*/ 	.word	0x00000068
        /*0ac4*/ 	.short	0x010a
        /*0ac6*/ 	.byte	0xff
	.zero		1


	//   ....[153]....
        /*0ac8*/ 	.word	0x0000ab30
        /*0acc*/ 	.word	0x00000000
        /*0ad0*/ 	.word	0x00000050
        /*0ad4*/ 	.short	0x010a
        /*0ad6*/ 	.byte	0xff
	.zero		1


	//   ....[154]....
        /*0ad8*/ 	.word	0x0000ab90
        /*0adc*/ 	.word	0x00000000
        /*0ae0*/ 	.word	0x00000058
        /*0ae4*/ 	.short	0x010a
        /*0ae6*/ 	.byte	0xff
	.zero		1


	//   ....[155]....
        /*0ae8*/ 	.word	0x0000abf0
        /*0aec*/ 	.word	0x00000002
        /*0af0*/ 	.word	0x00000060
        /*0af4*/ 	.short	0x010a
        /*0af6*/ 	.byte	0xff
	.zero		1


	//   ....[156]....
        /*0af8*/ 	.word	0x0000ac40
        /*0afc*/ 	.word	0x00000000
        /*0b00*/ 	.word	0x00000080
        /*0b04*/ 	.short	0x010a
        /*0b06*/ 	.byte	0xff
	.zero		1


	//   ....[157]....
        /*0b08*/ 	.word	0x0000aca0
        /*0b0c*/ 	.word	0x00000002
        /*0b10*/ 	.word	0x00000030
        /*0b14*/ 	.short	0x010a
        /*0b16*/ 	.byte	0xff
	.zero		1


	//   ....[158]....
        /*0b18*/ 	.word	0x0000acf0
        /*0b1c*/ 	.word	0x00000053
        /*0b20*/ 	.word	0x000000a0
        /*0b24*/ 	.short	0x010a
        /*0b26*/ 	.byte	0xff
	.zero		1


	//   ....[159]....
        /*0b28*/ 	.word	0x0000ad40
        /*0b2c*/ 	.word	0x00000002
        /*0b30*/ 	.word	0x00000030
        /*0b34*/ 	.short	0x010a
        /*0b36*/ 	.byte	0xff
	.zero		1


	//   ....[160]....
        /*0b38*/ 	.word	0x0000ad90
        /*0b3c*/ 	.word	0x00000000
        /*0b40*/ 	.word	0x00000030
        /*0b44*/ 	.short	0x010a
        /*0b46*/ 	.byte	0xff
	.zero		1


	//   ....[161]....
        /*0b48*/ 	.word	0x0000ade0
        /*0b4c*/ 	.word	0x00000000
        /*0b50*/ 	.word	0x00000030
        /*0b54*/ 	.short	0x010a
        /*0b56*/ 	.byte	0xff
	.zero		1


	//   ....[162]....
        /*0b58*/ 	.word	0x0000ae30
        /*0b5c*/ 	.word	0x00000000
        /*0b60*/ 	.word	0x00000030
        /*0b64*/ 	.short	0x010a
        /*0b66*/ 	.byte	0xff
	.zero		1


	//   ....[163]....
        /*0b68*/ 	.word	0x0000ae80
        /*0b6c*/ 	.word	0x00000000
        /*0b70*/ 	.word	0x00000030
        /*0b74*/ 	.short	0x010a
        /*0b76*/ 	.byte	0xff
	.zero		1


	//   ....[164]....
        /*0b78*/ 	.word	0x0000aed0
        /*0b7c*/ 	.word	0x00000000
        /*0b80*/ 	.word	0x00000030
        /*0b84*/ 	.short	0x010a
        /*0b86*/ 	.byte	0xff
	.zero		1


	//   ....[165]....
        /*0b88*/ 	.word	0x0000af20
        /*0b8c*/ 	.word	0x00000000
        /*0b90*/ 	.word	0x00000030
        /*0b94*/ 	.short	0x010a
        /*0b96*/ 	.byte	0xff
	.zero		1


	//----- nvinfo : EIATTR_NUM_MBARRIERS
	.align		4
.L_47:
        /*0b98*/ 	.byte	0x03, 0x38
        /*0b9a*/ 	.short	0x0020


	//----- nvinfo : EIATTR_EXIT_INSTR_OFFSETS
	.align		4
        /*0b9c*/ 	.byte	0x04, 0x1c
        /*0b9e*/ 	.short	(.L_49 - .L_48)


	//   ....[0]....
.L_48:
        /*0ba0*/ 	.word	0x000027b0


	//   ....[1]....
        /*0ba4*/ 	.word	0x00002ca0


	//   ....[2]....
        /*0ba8*/ 	.word	0x00002d00


	//   ....[3]....
        /*0bac*/ 	.word	0x00003dc0


	//   ....[4]....
        /*0bb0*/ 	.word	0x000053a0


	//   ....[5]....
        /*0bb4*/ 	.word	0x000053e0


	//   ....[6]....
        /*0bb8*/ 	.word	0x0000a030


	//   ....[7]....
        /*0bbc*/ 	.word	0x0000a0b0


	//   ....[8]....
        /*0bc0*/ 	.word	0x0000a0e0


	//   ....[9]....
        /*0bc4*/ 	.word	0x0000a150


	//----- nvinfo : EIATTR_MAX_THREADS
	.align		4
.L_49:
        /*0bc8*/ 	.byte	0x04, 0x05
        /*0bca*/ 	.short	(.L_51 - .L_50)
.L_50:
        /*0bcc*/ 	.word	0x00000100
        /*0bd0*/ 	.word	0x00000001
        /*0bd4*/ 	.word	0x00000001


	//----- nvinfo : EIATTR_CRS_STACK_SIZE
	.align		4
.L_51:
        /*0bd8*/ 	.byte	0x04, 0x1e
        /*0bda*/ 	.short	(.L_53 - .L_52)
.L_52:
        /*0bdc*/ 	.word	0x00000000


	//----- nvinfo : EIATTR_CBANK_PARAM_SIZE
	.align		4
.L_53:
        /*0be0*/ 	.byte	0x03, 0x19
        /*0be2*/ 	.short	0x0800


	//----- nvinfo : EIATTR_PARAM_CBANK
	.align		4
        /*0be4*/ 	.byte	0x04, 0x0a
        /*0be6*/ 	.short	(.L_55 - .L_54)
	.align		4
.L_54:
        /*0be8*/ 	.word	index@(.nv.constant0._ZN7cutlass13device_kernelINS_4gemm6kernel13GemmUniversalIN4cute5tupleIJiiiiEEENS1_10collective13CollectiveMmaINS1_35MainloopSm100TmaUmmaWarpSpecializedILi3ELi2ELi4ENS5_IJNS4_1CILi1EEESB_SB_EEEEENS5_IJNSA_ILi128EEESE_NSA_ILi64EEEEEEfNS5_IJlSB_lEEEfNS5_IJSB_llEEENS4_8TiledMMAINS4_8MMA_AtomIJNS4_17SM100_MMA_TF32_SSINS_10tfloat32_tESM_fLi128ELi128ELNS4_4UMMA5MajorE0ELSO_1ELNSN_7ScaleInE0ELSP_0EEEEEENS4_6LayoutISC_NS5_IJNSA_ILi0EEEST_ST_EEEEENS5_IJNS4_10UnderscoreESW_SW_EEEEENS4_13SM90_TMA_LOADENS4_14ComposedLayoutINS4_7SwizzleILi3ELi4ELi3EEENS4_18smem_ptr_flag_bitsILi32EEENSS_INS5_IJNSA_ILi8EEENSA_ILi32EEEEEENS5_IJS16_SB_EEEEEEEvNS4_8identityESZ_NS10_INS11_ILi2ELi5ELi2EEES14_NSS_INS5_IJS16_NSA_ILi4EEEEEENS5_IJSB_S16_EEEEEEEvS1B_EENS_8epilogue10collective18CollectiveEpilogueINS1J_23Sm100TmaWarpSpecializedILi4ELi2ELi16ELb1ELb0EEEJSG_NS5_IJNSS_ISE_SB_EENSS_INSA_ILi16EEESB_EEEEEfSH_fSH_NS1J_6fusion15FusionCallbacksIS1N_NS1S_17LinearCombinationIffffLNS_15FloatRoundStyleE2EEESG_S1R_JEEENS4_5SM1004TMEM4LOAD26SM100_TMEM_LOAD_32dp32b16xESZ_NS10_INS11_ILi2ELi4ELi3EEES14_NSS_INS5_IJS15_S1P_EEENS5_IJS1P_SB_EEEEEEENS4_39AutoVectorizingCopyWithAssumedAlignmentILi128EEENS4_14SM90_TMA_STOREES26_S28_S28_EEEvvEEEEvNT_6ParamsE)
        /*0bec*/ 	.short	0x0380
        /*0bee*/ 	.short	0x0800


	//----- nvinfo : EIATTR_SW_WAR
	.align		4
.L_55:
        /*0bf0*/ 	.byte	0x04, 0x36
        /*0bf2*/ 	.short	(.L_57 - .L_56)
.L_56:
        /*0bf4*/ 	.word	0x00000008
.L_57:


//--------------------- .nv.callgraph             --------------------------
	.section	.nv.callgraph,"",@"SHT_CUDA_CALLGRAPH"
	.align	4
	.sectionentsize	8
	.align		4
        /*0000*/ 	.word	0x00000000
	.align		4
        /*0004*/ 	.word	0xffffffff
	.align		4
        /*0008*/ 	.word	index@(_ZN7cutlass13device_kernelINS_4gemm6kernel13GemmUniversalIN4cute5tupleIJiiiiEEENS1_10collective13CollectiveMmaINS1_35MainloopSm100TmaUmmaWarpSpecializedILi3ELi2ELi4ENS5_IJNS4_1CILi1EEESB_SB_EEEEENS5_IJNSA_ILi128EEESE_NSA_ILi64EEEEEEfNS5_IJlSB_lEEEfNS5_IJSB_llEEENS4_8TiledMMAINS4_8MMA_AtomIJNS4_17SM100_MMA_TF32_SSINS_10tfloat32_tESM_fLi128ELi128ELNS4_4UMMA5MajorE0ELSO_1ELNSN_7ScaleInE0ELSP_0EEEEEENS4_6LayoutISC_NS5_IJNSA_ILi0EEEST_ST_EEEEENS5_IJNS4_10UnderscoreESW_SW_EEEEENS4_13SM90_TMA_LOADENS4_14ComposedLayoutINS4_7SwizzleILi3ELi4ELi3EEENS4_18smem_ptr_flag_bitsILi32EEENSS_INS5_IJNSA_ILi8EEENSA_ILi32EEEEEENS5_IJS16_SB_EEEEEEEvNS4_8identityESZ_NS10_INS11_ILi2ELi5ELi2EEES14_NSS_INS5_IJS16_NSA_ILi4EEEEEENS5_IJSB_S16_EEEEEEEvS1B_EENS_8epilogue10collective18CollectiveEpilogueINS1J_23Sm100TmaWarpSpecializedILi4ELi2ELi16ELb1ELb0EEEJSG_NS5_IJNSS_ISE_SB_EENSS_INSA_ILi16EEESB_EEEEEfSH_fSH_NS1J_6fusion15FusionCallbacksIS1N_NS1S_17LinearCombinationIffffLNS_15FloatRoundStyleE2EEESG_S1R_JEEENS4_5SM1004TMEM4LOAD26SM100_TMEM_LOAD_32dp32b16xESZ_NS10_INS11_ILi2ELi4ELi3EEES14_NSS_INS5_IJS15_S1P_EEENS5_IJS1P_SB_EEEEEEENS4_39AutoVectorizingCopyWithAssumedAlignmentILi128EEENS4_14SM90_TMA_STOREES26_S28_S28_EEEvvEEEEvNT_6ParamsE)
	.align		4
        /*000c*/ 	.word	index@(__assertfail)
	.align		4
        /*0010*/ 	.word	0x00000000
	.align		4
        /*0014*/ 	.word	0xfffffffe
	.align		4
        /*0018*/ 	.word	0x00000000
	.align		4
        /*001c*/ 	.word	0xfffffffd
	.align		4
        /*0020*/ 	.word	0x00000000
	.align		4
        /*0024*/ 	.word	0xfffffffc


//--------------------- .nv.constant4             --------------------------
	.section	.nv.constant4,"a",@progbits
	.align	8
	.align		8
.nv.constant4:
        /*0000*/ 	.dword	__assertfail
	.align		8
        /*0008*/ 	.dword	__unnamed_1
	.align		8
        /*0010*/ 	.dword	__unnamed_2
	.align		8
        /*0018*/ 	.dword	_ZN40_INTERNAL_2e6642ae_4_k_cu_6ed49223_367344cuda3std3__45__cpo5beginE
	.align		8
        /*0020*/ 	.dword	_ZN40_INTERNAL_2e6642ae_4_k_cu_6ed49223_367344cuda3std3__45__cpo3endE
	.align		8
        /*0028*/ 	.dword	_ZN40_INTERNAL_2e6642ae_4_k_cu_6ed49223_367344cuda3std3__45__cpo6cbeginE
	.align		8
        /*0030*/ 	.dword	_ZN40_INTERNAL_2e6642ae_4_k_cu_6ed49223_367344cuda3std3__45__cpo4cendE
	.align		8
        /*0038*/ 	.dword	_ZN40_INTERNAL_2e6642ae_4_k_cu_6ed49223_367344cuda3std3__442_GLOBAL__N__2e6642ae_4_k_cu_6ed49223_367346ignoreE
	.align		8
        /*0040*/ 	.dword	_ZN40_INTERNAL_2e6642ae_4_k_cu_6ed49223_367344cuda3std3__419piecewise_constructE
	.align		8
        /*0048*/ 	.dword	_ZN40_INTERNAL_2e6642ae_4_k_cu_6ed49223_367344cuda3std3__48in_placeE
	.align		8
        /*0050*/ 	.dword	_ZN40_INTERNAL_2e6642ae_4_k_cu_6ed49223_367344cuda3std6ranges3__45__cpo4swapE
	.align		8
        /*0058*/ 	.dword	_ZN40_INTERNAL_2e6642ae_4_k_cu_6ed49223_367344cuda3std6ranges3__45__cpo9iter_moveE
	.align		8
        /*0060*/ 	.dword	_ZN40_INTERNAL_2e6642ae_4_k_cu_6ed49223_367344cute7productE
	.align		8
        /*0068*/ 	.dword	_ZN40_INTERNAL_2e6642ae_4_k_cu_6ed49223_367344cute1_E
	.align		8
        /*0070*/ 	.dword	$str$25
	.align		8
        /*0078*/ 	.dword	$str$26
	.align		8
        /*0080*/ 	.dword	$str$27
	.align		8
        /*0088*/ 	.dword	$str$28


//--------------------- .text._ZN7cutlass13device_kernelINS_4gemm6kernel13GemmUniversalIN4cute5tupleIJiiiiEEENS1_10collective13CollectiveMmaINS1_35MainloopSm100TmaUmmaWarpSpecializedILi3ELi2ELi4ENS5_IJNS4_1CILi1EEESB_SB_EEEEENS5_IJNSA_ILi128EEESE_NSA_ILi64EEEEEEfNS5_IJlSB_lEEEfNS5_IJSB_llEEENS4_8TiledMMAINS4_8MMA_AtomIJNS4_17SM100_MMA_TF32_SSINS_10tfloat32_tESM_fLi128ELi128ELNS4_4UMMA5MajorE0ELSO_1ELNSN_7ScaleInE0ELSP_0EEEEEENS4_6LayoutISC_NS5_IJNSA_ILi0EEEST_ST_EEEEENS5_IJNS4_10UnderscoreESW_SW_EEEEENS4_13SM90_TMA_LOADENS4_14ComposedLayoutINS4_7SwizzleILi3ELi4ELi3EEENS4_18smem_ptr_flag_bitsILi32EEENSS_INS5_IJNSA_ILi8EEENSA_ILi32EEEEEENS5_IJS16_SB_EEEEEEEvNS4_8identityESZ_NS10_INS11_ILi2ELi5ELi2EEES14_NSS_INS5_IJS16_NSA_ILi4EEEEEENS5_IJSB_S16_EEEEEEEvS1B_EENS_8epilogue10collective18CollectiveEpilogueINS1J_23Sm100TmaWarpSpecializedILi4ELi2ELi16ELb1ELb0EEEJSG_NS5_IJNSS_ISE_SB_EENSS_INSA_ILi16EEESB_EEEEEfSH_fSH_NS1J_6fusion15FusionCallbacksIS1N_NS1S_17LinearCombinationIffffLNS_15FloatRoundStyleE2EEESG_S1R_JEEENS4_5SM1004TMEM4LOAD26SM100_TMEM_LOAD_32dp32b16xESZ_NS10_INS11_ILi2ELi4ELi3EEES14_NSS_INS5_IJS15_S1P_EEENS5_IJS1P_SB_EEEEEEENS4_39AutoVectorizingCopyWithAssumedAlignmentILi128EEENS4_14SM90_TMA_STOREES26_S28_S28_EEEvvEEEEvNT_6ParamsE --------------------------
	.section	.text._ZN7cutlass13device_kernelINS_4gemm6kernel13GemmUniversalIN4cute5tupleIJiiiiEEENS1_10collective13CollectiveMmaINS1_35MainloopSm100TmaUmmaWarpSpecializedILi3ELi2ELi4ENS5_IJNS4_1CILi1EEESB_SB_EEEEENS5_IJNSA_ILi128EEESE_NSA_ILi64EEEEEEfNS5_IJlSB_lEEEfNS5_IJSB_llEEENS4_8TiledMMAINS4_8MMA_AtomIJNS4_17SM100_MMA_TF32_SSINS_10tfloat32_tESM_fLi128ELi128ELNS4_4UMMA5MajorE0ELSO_1ELNSN_7ScaleInE0ELSP_0EEEEEENS4_6LayoutISC_NS5_IJNSA_ILi0EEEST_ST_EEEEENS5_IJNS4_10UnderscoreESW_SW_EEEEENS4_13SM90_TMA_LOADENS4_14ComposedLayoutINS4_7SwizzleILi3ELi4ELi3EEENS4_18smem_ptr_flag_bitsILi32EEENSS_INS5_IJNSA_ILi8EEENSA_ILi32EEEEEENS5_IJS16_SB_EEEEEEEvNS4_8identityESZ_NS10_INS11_ILi2ELi5ELi2EEES14_NSS_INS5_IJS16_NSA_ILi4EEEEEENS5_IJSB_S16_EEEEEEEvS1B_EENS_8epilogue10collective18CollectiveEpilogueINS1J_23Sm100TmaWarpSpecializedILi4ELi2ELi16ELb1ELb0EEEJSG_NS5_IJNSS_ISE_SB_EENSS_INSA_ILi16EEESB_EEEEEfSH_fSH_NS1J_6fusion15FusionCallbacksIS1N_NS1S_17LinearCombinationIffffLNS_15FloatRoundStyleE2EEESG_S1R_JEEENS4_5SM1004TMEM4LOAD26SM100_TMEM_LOAD_32dp32b16xESZ_NS10_INS11_ILi2ELi4ELi3EEES14_NSS_INS5_IJS15_S1P_EEENS5_IJS1P_SB_EEEEEEENS4_39AutoVectorizingCopyWithAssumedAlignmentILi128EEENS4_14SM90_TMA_STOREES26_S28_S28_EEEvvEEEEvNT_6ParamsE,"ax",@progbits
	.align	128
.text._ZN7cutlass13device_kernelINS_4gemm6kernel13GemmUniversalIN4cute5tupleIJiiiiEEENS1_10collective13CollectiveMmaINS1_35MainloopSm100TmaUmmaWarpSpecializedILi3ELi2ELi4ENS5_IJNS4_1CILi1EEESB_SB_EEEEENS5_IJNSA_ILi128EEESE_NSA_ILi64EEEEEEfNS5_IJlSB_lEEEfNS5_IJSB_llEEENS4_8TiledMMAINS4_8MMA_AtomIJNS4_17SM100_MMA_TF32_SSINS_10tfloat32_tESM_fLi128ELi128ELNS4_4UMMA5MajorE0ELSO_1ELNSN_7ScaleInE0ELSP_0EEEEEENS4_6LayoutISC_NS5_IJNSA_ILi0EEEST_ST_EEEEENS5_IJNS4_10UnderscoreESW_SW_EEEEENS4_13SM90_TMA_LOADENS4_14ComposedLayoutINS4_7SwizzleILi3ELi4ELi3EEENS4_18smem_ptr_flag_bitsILi32EEENSS_INS5_IJNSA_ILi8EEENSA_ILi32EEEEEENS5_IJS16_SB_EEEEEEEvNS4_8identityESZ_NS10_INS11_ILi2ELi5ELi2EEES14_NSS_INS5_IJS16_NSA_ILi4EEEEEENS5_IJSB_S16_EEEEEEEvS1B_EENS_8epilogue10collective18CollectiveEpilogueINS1J_23Sm100TmaWarpSpecializedILi4ELi2ELi16ELb1ELb0EEEJSG_NS5_IJNSS_ISE_SB_EENSS_INSA_ILi16EEESB_EEEEEfSH_fSH_NS1J_6fusion15FusionCallbacksIS1N_NS1S_17LinearCombinationIffffLNS_15FloatRoundStyleE2EEESG_S1R_JEEENS4_5SM1004TMEM4LOAD26SM100_TMEM_LOAD_32dp32b16xESZ_NS10_INS11_ILi2ELi4ELi3EEES14_NSS_INS5_IJS15_S1P_EEENS5_IJS1P_SB_EEEEEEENS4_39AutoVectorizingCopyWithAssumedAlignmentILi128EEENS4_14SM90_TMA_STOREES26_S28_S28_EEEvvEEEEvNT_6ParamsE:
        .type           _ZN7cutlass13device_kernelINS_4gemm6kernel13GemmUniversalIN4cute5tupleIJiiiiEEENS1_10collective13CollectiveMmaINS1_35MainloopSm100TmaUmmaWarpSpecializedILi3ELi2ELi4ENS5_IJNS4_1CILi1EEESB_SB_EEEEENS5_IJNSA_ILi128EEESE_NSA_ILi64EEEEEEfNS5_IJlSB_lEEEfNS5_IJSB_llEEENS4_8TiledMMAINS4_8MMA_AtomIJNS4_17SM100_MMA_TF32_SSINS_10tfloat32_tESM_fLi128ELi128ELNS4_4UMMA5MajorE0ELSO_1ELNSN_7ScaleInE0ELSP_0EEEEEENS4_6LayoutISC_NS5_IJNSA_ILi0EEEST_ST_EEEEENS5_IJNS4_10UnderscoreESW_SW_EEEEENS4_13SM90_TMA_LOADENS4_14ComposedLayoutINS4_7SwizzleILi3ELi4ELi3EEENS4_18smem_ptr_flag_bitsILi32EEENSS_INS5_IJNSA_ILi8EEENSA_ILi32EEEEEENS5_IJS16_SB_EEEEEEEvNS4_8identityESZ_NS10_INS11_ILi2ELi5ELi2EEES14_NSS_INS5_IJS16_NSA_ILi4EEEEEENS5_IJSB_S16_EEEEEEEvS1B_EENS_8epilogue10collective18CollectiveEpilogueINS1J_23Sm100TmaWarpSpecializedILi4ELi2ELi16ELb1ELb0EEEJSG_NS5_IJNSS_ISE_SB_EENSS_INSA_ILi16EEESB_EEEEEfSH_fSH_NS1J_6fusion15FusionCallbacksIS1N_NS1S_17LinearCombinationIffffLNS_15FloatRoundStyleE2EEESG_S1R_JEEENS4_5SM1004TMEM4LOAD26SM100_TMEM_LOAD_32dp32b16xESZ_NS10_INS11_ILi2ELi4ELi3EEES14_NSS_INS5_IJS15_S1P_EEENS5_IJS1P_SB_EEEEEEENS4_39AutoVectorizingCopyWithAssumedAlignmentILi128EEENS4_14SM90_TMA_STOREES26_S28_S28_EEEvvEEEEvNT_6ParamsE,@function
        .size           _ZN7cutlass13device_kernelINS_4gemm6kernel13GemmUniversalIN4cute5tupleIJiiiiEEENS1_10collective13CollectiveMmaINS1_35MainloopSm100TmaUmmaWarpSpecializedILi3ELi2ELi4ENS5_IJNS4_1CILi1EEESB_SB_EEEEENS5_IJNSA_ILi128EEESE_NSA_ILi64EEEEEEfNS5_IJlSB_lEEEfNS5_IJSB_llEEENS4_8TiledMMAINS4_8MMA_AtomIJNS4_17SM100_MMA_TF32_SSINS_10tfloat32_tESM_fLi128ELi128ELNS4_4UMMA5MajorE0ELSO_1ELNSN_7ScaleInE0ELSP_0EEEEEENS4_6LayoutISC_NS5_IJNSA_ILi0EEEST_ST_EEEEENS5_IJNS4_10UnderscoreESW_SW_EEEEENS4_13SM90_TMA_LOADENS4_14ComposedLayoutINS4_7SwizzleILi3ELi4ELi3EEENS4_18smem_ptr_flag_bitsILi32EEENSS_INS5_IJNSA_ILi8EEENSA_ILi32EEEEEENS5_IJS16_SB_EEEEEEEvNS4_8identityESZ_NS10_INS11_ILi2ELi5ELi2EEES14_NSS_INS5_IJS16_NSA_ILi4EEEEEENS5_IJSB_S16_EEEEEEEvS1B_EENS_8epilogue10collective18CollectiveEpilogueINS1J_23Sm100TmaWarpSpecializedILi4ELi2ELi16ELb1ELb0EEEJSG_NS5_IJNSS_ISE_SB_EENSS_INSA_ILi16EEESB_EEEEEfSH_fSH_NS1J_6fusion15FusionCallbacksIS1N_NS1S_17LinearCombinationIffffLNS_15FloatRoundStyleE2EEESG_S1R_JEEENS4_5SM1004TMEM4LOAD26SM100_TMEM_LOAD_32dp32b16xESZ_NS10_INS11_ILi2ELi4ELi3EEES14_NSS_INS5_IJS15_S1P_EEENS5_IJS1P_SB_EEEEEEENS4_39AutoVectorizingCopyWithAssumedAlignmentILi128EEENS4_14SM90_TMA_STOREES26_S28_S28_EEEvvEEEEvNT_6ParamsE,(.L_x_221 - _ZN7cutlass13device_kernelINS_4gemm6kernel13GemmUniversalIN4cute5tupleIJiiiiEEENS1_10collective13CollectiveMmaINS1_35MainloopSm100TmaUmmaWarpSpecializedILi3ELi2ELi4ENS5_IJNS4_1CILi1EEESB_SB_EEEEENS5_IJNSA_ILi128EEESE_NSA_ILi64EEEEEEfNS5_IJlSB_lEEEfNS5_IJSB_llEEENS4_8TiledMMAINS4_8MMA_AtomIJNS4_17SM100_MMA_TF32_SSINS_10tfloat32_tESM_fLi128ELi128ELNS4_4UMMA5MajorE0ELSO_1ELNSN_7ScaleInE0ELSP_0EEEEEENS4_6LayoutISC_NS5_IJNSA_ILi0EEEST_ST_EEEEENS5_IJNS4_10UnderscoreESW_SW_EEEEENS4_13SM90_TMA_LOADENS4_14ComposedLayoutINS4_7SwizzleILi3ELi4ELi3EEENS4_18smem_ptr_flag_bitsILi32EEENSS_INS5_IJNSA_ILi8EEENSA_ILi32EEEEEENS5_IJS16_SB_EEEEEEEvNS4_8identityESZ_NS10_INS11_ILi2ELi5ELi2EEES14_NSS_INS5_IJS16_NSA_ILi4EEEEEENS5_IJSB_S16_EEEEEEEvS1B_EENS_8epilogue10collective18CollectiveEpilogueINS1J_23Sm100TmaWarpSpecializedILi4ELi2ELi16ELb1ELb0EEEJSG_NS5_IJNSS_ISE_SB_EENSS_INSA_ILi16EEESB_EEEEEfSH_fSH_NS1J_6fusion15FusionCallbacksIS1N_NS1S_17LinearCombinationIffffLNS_15FloatRoundStyleE2EEESG_S1R_JEEENS4_5SM1004TMEM4LOAD26SM100_TMEM_LOAD_32dp32b16xESZ_NS10_INS11_ILi2ELi4ELi3EEES14_NSS_INS5_IJS15_S1P_EEENS5_IJS1P_SB_EEEEEEENS4_39AutoVectorizingCopyWithAssumedAlignmentILi128EEENS4_14SM90_TMA_STOREES26_S28_S28_EEEvvEEEEvNT_6ParamsE)
        .other          _ZN7cutlass13device_kernelINS_4gemm6kernel13GemmUniversalIN4cute5tupleIJiiiiEEENS1_10collective13CollectiveMmaINS1_35MainloopSm100TmaUmmaWarpSpecializedILi3ELi2ELi4ENS5_IJNS4_1CILi1EEESB_SB_EEEEENS5_IJNSA_ILi128EEESE_NSA_ILi64EEEEEEfNS5_IJlSB_lEEEfNS5_IJSB_llEEENS4_8TiledMMAINS4_8MMA_AtomIJNS4_17SM100_MMA_TF32_SSINS_10tfloat32_tESM_fLi128ELi128ELNS4_4UMMA5MajorE0ELSO_1ELNSN_7ScaleInE0ELSP_0EEEEEENS4_6LayoutISC_NS5_IJNSA_ILi0EEEST_ST_EEEEENS5_IJNS4_10UnderscoreESW_SW_EEEEENS4_13SM90_TMA_LOADENS4_14ComposedLayoutINS4_7SwizzleILi3ELi4ELi3EEENS4_18smem_ptr_flag_bitsILi32EEENSS_INS5_IJNSA_ILi8EEENSA_ILi32EEEEEENS5_IJS16_SB_EEEEEEEvNS4_8identityESZ_NS10_INS11_ILi2ELi5ELi2EEES14_NSS_INS5_IJS16_NSA_ILi4EEEEEENS5_IJSB_S16_EEEEEEEvS1B_EENS_8epilogue10collective18CollectiveEpilogueINS1J_23Sm100TmaWarpSpecializedILi4ELi2ELi16ELb1ELb0EEEJSG_NS5_IJNSS_ISE_SB_EENSS_INSA_ILi16EEESB_EEEEEfSH_fSH_NS1J_6fusion15FusionCallbacksIS1N_NS1S_17LinearCombinationIffffLNS_15FloatRoundStyleE2EEESG_S1R_JEEENS4_5SM1004TMEM4LOAD26SM100_TMEM_LOAD_32dp32b16xESZ_NS10_INS11_ILi2ELi4ELi3EEES14_NSS_INS5_IJS15_S1P_EEENS5_IJS1P_SB_EEEEEEENS4_39AutoVectorizingCopyWithAssumedAlignmentILi128EEENS4_14SM90_TMA_STOREES26_S28_S28_EEEvvEEEEvNT_6ParamsE,@"STO_CUDA_ENTRY STV_DEFAULT"
_ZN7cutlass13device_kernelINS_4gemm6kernel13GemmUniversalIN4cute5tupleIJiiiiEEENS1_10collective13CollectiveMmaINS1_35MainloopSm100TmaUmmaWarpSpecializedILi3ELi2ELi4ENS5_IJNS4_1CILi1EEESB_SB_EEEEENS5_IJNSA_ILi128EEESE_NSA_ILi64EEEEEEfNS5_IJlSB_lEEEfNS5_IJSB_llEEENS4_8TiledMMAINS4_8MMA_AtomIJNS4_17SM100_MMA_TF32_SSINS_10tfloat32_tESM_fLi128ELi128ELNS4_4UMMA5MajorE0ELSO_1ELNSN_7ScaleInE0ELSP_0EEEEEENS4_6LayoutISC_NS5_IJNSA_ILi0EEEST_ST_EEEEENS5_IJNS4_10UnderscoreESW_SW_EEEEENS4_13SM90_TMA_LOADENS4_14ComposedLayoutINS4_7SwizzleILi3ELi4ELi3EEENS4_18smem_ptr_flag_bitsILi32EEENSS_INS5_IJNSA_ILi8EEENSA_ILi32EEEEEENS5_IJS16_SB_EEEEEEEvNS4_8identityESZ_NS10_INS11_ILi2ELi5ELi2EEES14_NSS_INS5_IJS16_NSA_ILi4EEEEEENS5_IJSB_S16_EEEEEEEvS1B_EENS_8epilogue10collective18CollectiveEpilogueINS1J_23Sm100TmaWarpSpecializedILi4ELi2ELi16ELb1ELb0EEEJSG_NS5_IJNSS_ISE_SB_EENSS_INSA_ILi16EEESB_EEEEEfSH_fSH_NS1J_6fusion15FusionCallbacksIS1N_NS1S_17LinearCombinationIffffLNS_15FloatRoundStyleE2EEESG_S1R_JEEENS4_5SM1004TMEM4LOAD26SM100_TMEM_LOAD_32dp32b16xESZ_NS10_INS11_ILi2ELi4ELi3EEES14_NSS_INS5_IJS15_S1P_EEENS5_IJS1P_SB_EEEEEEENS4_39AutoVectorizingCopyWithAssumedAlignmentILi128EEENS4_14SM90_TMA_STOREES26_S28_S28_EEEvvEEEEvNT_6ParamsE:
[----:B------:R-:W1:Y:S01]  /*0000*/  LDC R1, c[0x0][0x37c] ;  /* 0x0000df00ff017b82 */ /* 0x000e620000000800 */
[----:B------:R-:W2:Y:S01]  /*0010*/  S2R R76, SR_TID.X ;  /* 0x00000000004c7919 */ /* 0x000ea20000002100 */
[----:B------:R-:W3:Y:S01]  /*0020*/  LDCU.64 UR4, c[0x0][0x890] ;  /* 0x00011200ff0477ac */ /* 0x000ee20008000a00 */
[----:B------:R-:W-:Y:S02]  /*0030*/  PRMT R64, RZ, 0x7610, R64 ;  /* 0x00007610ff407816 */ /* 0x000fe40000000040 */
[----:B------:R-:W-:Y:S01]  /*0040*/  ELECT P5, URZ, PT ;  /* 0x0000000000ff782f */ /* 0x000fe200038a0000 */
[----:B------:R-:W4:Y:S01]  /*0050*/  LDCU.64 UR46, c[0x0][0x358] ;  /* 0x00006b00ff2e77ac */ /* 0x000f220008000a00 */
[----:B---3--:R-:W-:-:S04]  /*0060*/  UISETP.NE.U32.AND UP0, UPT, UR4, URZ, UPT ;  /* 0x000000ff0400728c */ /* 0x008fc8000bf05070 */
[----:B------:R-:W-:Y:S01]  /*0070*/  UISETP.NE.AND.EX UP0, UPT, UR5, URZ, UPT, UP0 ;  /* 0x000000ff0500728c */ /* 0x000fe2000bf05300 */
[----:B--2---:R-:W-:-:S05]  /*0080*/  SHF.R.U32.HI R68, RZ, 0x5, R76 ;  /* 0x00000005ff447819 */ /* 0x004fca000001164c */
[----:B------:R-:W2:Y:S02]  /*0090*/  SHFL.IDX PT, R0, R68, RZ, 0x1f ;  /* 0x00001fff44007589 */ /* 0x000ea400000e0000 */
[----:B--2---:R-:W-:Y:S01]  /*00a0*/  R2UR UR8, R0 ;  /* 0x00000000000872ca */ /* 0x004fe200000e0000 */
[----:B-1--4-:R-:W-:-:S14]  /*00b0*/  BRA.U UP0, `(.L_x_0) ;  /* 0x00000001002c7547 */ /* 0x012fdc000b800000 */
[----:B------:R-:W1:Y:S02]  /*00c0*/  LDCU.64 UR6, c[0x0][0x888] ;  /* 0x00011100ff0677ac */ /* 0x000e640008000a00 */
[----:B-1----:R-:W-:-:S04]  /*00d0*/  UISETP.NE.U32.AND UP0, UPT, UR6, URZ, UPT ;  /* 0x000000ff0600728c */ /* 0x002fc8000bf05070 */
[----:B------:R-:W-:-:S09]  /*00e0*/  UISETP.NE.AND.EX UP0, UPT, UR7, URZ, UPT, UP0 ;  /* 0x000000ff0700728c */ /* 0x000fd2000bf05300 */
[----:B------:R-:W-:Y:S05]  /*00f0*/  BRA.U !UP0, `(.L_x_1) ;  /* 0x0000000108107547 */ /* 0x000fea000b800000 */
[----:B------:R-:W1:Y:S02]  /*0100*/  LDC.64 R2, c[0x0][0x888] ;  /* 0x00022200ff027b82 */ /* 0x000e640000000a00 */
[----:B-1----:R1:W5:Y:S01]  /*0110*/  LDG.E R35, desc[UR46][R2.64] ;  /* 0x0000002e02237981 */ /* 0x002362000c1e1900 */
[----:B------:R-:W-:Y:S01]  /*0120*/  HFMA2 R64, -RZ, RZ, 0, 5.9604644775390625e-08 ;  /* 0x00000001ff407431 */ /* 0x000fe200000001ff */
[----:B------:R-:W-:Y:S05]  /*0130*/  BRA `(.L_x_0) ;  /* 0x00000000000c7947 */ /* 0x000fea0003800000 */
.L_x_1:
[----:B------:R-:W1:Y:S01]  /*0140*/  LDCU UR6, c[0x0][0x880] ;  /* 0x00011000ff0677ac */ /* 0x000e620008000800 */
[----:B------:R-:W-:Y:S01]  /*0150*/  HFMA2 R64, -RZ, RZ, 0, 5.9604644775390625e-08 ;  /* 0x00000001ff407431 */ /* 0x000fe200000001ff */
[----:B-1----:R-:W-:-:S07]  /*0160*/  MOV R35, UR6 ;  /* 0x0000000600237c02 */ /* 0x002fce0008000f00 */
.L_x_0:
[----:B------:R-:W2:Y:S02]  /*0170*/  LDCU.64 UR6, c[0x0][0x8b0] ;  /* 0x00011600ff0677ac */ /* 0x000ea40008000a00 */
[----:B--2---:R-:W-:-:S04]  /*0180*/  UISETP.NE.U32.AND UP0, UPT, UR6, URZ, UPT ;  /* 0x000000ff0600728c */ /* 0x004fc8000bf05070 */
[----:B------:R-:W-:-:S09]  /*0190*/  UISETP.NE.AND.EX UP0, UPT, UR7, URZ, UPT, UP0 ;  /* 0x000000ff0700728c */ /* 0x000fd2000bf05300 */
[----:B------:R-:W-:Y:S05]  /*01a0*/  BRA.U UP0, `(.L_x_2) ;  /* 0x0000000100247547 */ /* 0x000fea000b800000 */
[----:B------:R-:W2:Y:S02]  /*01b0*/  LDCU.64 UR6, c[0x0][0x8a8] ;  /* 0x00011500ff0677ac */ /* 0x000ea40008000a00 */
[----:B--2---:R-:W-:-:S04]  /*01c0*/  UISETP.NE.U32.AND UP0, UPT, UR6, URZ, UPT ;  /* 0x000000ff0600728c */ /* 0x004fc8000bf05070 */
[----:B------:R-:W-:-:S09]  /*01d0*/  UISETP.NE.AND.EX UP0, UPT, UR7, URZ, UPT, UP0 ;  /* 0x000000ff0700728c */ /* 0x000fd2000bf05300 */
[----:B------:R-:W-:Y:S05]  /*01e0*/  BRA.U !UP0, `(.L_x_3) ;  /* 0x00000001080c7547 */ /* 0x000fea000b800000 */
[----:B-1----:R-:W1:Y:S02]  /*01f0*/  LDC.64 R2, c[0x0][0x8a8] ;  /* 0x00022a00ff027b82 */ /* 0x002e640000000a00 */
[----:B-1----:R2:W5:Y:S01]  /*0200*/  LDG.E R33, desc[UR46][R2.64] ;  /* 0x0000002e02217981 */ /* 0x002562000c1e1900 */
[----:B------:R-:W-:Y:S05]  /*0210*/  BRA `(.L_x_2) ;  /* 0x0000000000087947 */ /* 0x000fea0003800000 */
.L_x_3:
[----:B------:R-:W2:Y:S02]  /*0220*/  LDCU UR6, c[0x0][0x8a0] ;  /* 0x00011400ff0677ac */ /* 0x000ea40008000800 */
[----:B--2---:R-:W-:Y:S02]  /*0230*/  MOV R33, UR6 ;  /* 0x0000000600217c02 */ /* 0x004fe40008000f00 */
.L_x_2:
[----:B------:R-:W-:Y:S01]  /*0240*/  IMAD.U32 R0, RZ, RZ, UR8 ;  /* 0x00000008ff007e24 */ /* 0x000fe2000f8e00ff */
[----:B------:R-:W-:Y:S04]  /*0250*/  BSSY.RECONVERGENT B0, `(.L_x_4) ;  /* 0x000000c000007945 */ /* 0x000fe80003800200 */
[C---:B------:R-:W-:Y:S02]  /*0260*/  ISETP.NE.OR P1, PT, R0.reuse, 0x1, !P5 ;  /* 0x000000010000780c */ /* 0x040fe40006f25670 */
[----:B------:R-:W-:-:S11]  /*0270*/  ISETP.NE.OR P0, PT, R0, 0x3, !P5 ;  /* 0x000000030000780c */ /* 0x000fd60006f05670 */
[----:B------:R-:W-:Y:S05]  /*0280*/  @P1 BRA `(.L_x_5) ;  /* 0x0000000000201947 */ /* 0x000fea0003800000 */
[----:B------:R-:W3:Y:S02]  /*0290*/  LDCU.64 UR6, c[0x0][0x348] ;  /* 0x00006900ff0677ac */ /* 0x000ee40008000a00 */
[----:B---3--:R-:W-:Y:S02]  /*02a0*/  UIADD3 UR10, UP1, UPT, UR6, 0x80, URZ ;  /* 0x00000080060a7890 */ /* 0x008fe4000ff3e0ff */
[----:B------:R-:W-:Y:S02]  /*02b0*/  UIADD3 UR6, UP0, UPT, UR6, 0x180, URZ ;  /* 0x0000018006067890 */ /* 0x000fe4000ff1e0ff */
[----:B------:R-:W-:Y:S02]  /*02c0*/  UIADD3.X UR11, UPT, UPT, URZ, UR7, URZ, UP1, !UPT ;  /* 0x00000007ff0b7290 */ /* 0x000fe40008ffe4ff */
[----:B------:R-:W-:-:S07]  /*02d0*/  UIADD3.X UR7, UPT, UPT, URZ, UR7, URZ, UP0, !UPT ;  /* 0x00000007ff077290 */ /* 0x000fce00087fe4ff */
[----:B------:R3:W-:Y:S02]  /*02e0*/  UTMACCTL.PF [UR10] ;  /* 0x000000000a0079b9 */ /* 0x0007e40008040000 */
[----:B------:R3:W-:Y:S02]  /*02f0*/  UTMACCTL.PF [UR6] ;  /* 0x00000000060079b9 */ /* 0x0007e40008040000 */
[----:B---3--:R-:W-:Y:S01]  /*0300*/  NOP ;  /* 0x0000000000007918 */ /* 0x008fe20000000000 */
.L_x_5:
[----:B------:R-:W-:Y:S05]  /*0310*/  BSYNC.RECONVERGENT B0 ;  /* 0x0000000000007941 */ /* 0x000fea0003800200 */
.L_x_4:
[----:B------:R-:W-:Y:S04]  /*0320*/  BSSY.RECONVERGENT B0, `(.L_x_6) ;  /* 0x000000a000007945 */ /* 0x000fe80003800200 */
        /* <DEDUP_REMOVED lines=9> */
.L_x_7:
[----:B------:R-:W-:Y:S05]  /*03c0*/  BSYNC.RECONVERGENT B0 ;  /* 0x0000000000007941 */ /* 0x000fea0003800200 */
.L_x_6:
[----:B------:R-:W3:Y:S01]  /*03d0*/  LDCU.64 UR6, c[0x0][0x888] ;  /* 0x00011100ff0677ac */ /* 0x000ee20008000a00 */
[----:B------:R-:W-:Y:S02]  /*03e0*/  UISETP.EQ.U32.AND UP1, UPT, UR4, URZ, UPT ;  /* 0x000000ff0400728c */ /* 0x000fe4000bf22070 */
[----:B------:R-:W-:Y:S02]  /*03f0*/  UPLOP3.LUT UP2, UPT, UPT, UPT, UPT, 0x80, 0x8 ;  /* 0x000000000008789c */ /* 0x000fe40003f4f070 */
[----:B---3--:R-:W-:-:S04]  /*0400*/  UISETP.NE.U32.AND UP0, UPT, UR6, URZ, UPT ;  /* 0x000000ff0600728c */ /* 0x008fc8000bf05070 */
[----:B------:R-:W-:-:S04]  /*0410*/  UISETP.NE.AND.EX UP0, UPT, UR7, URZ, UPT, UP0 ;  /* 0x000000ff0700728c */ /* 0x000fc8000bf05300 */
[----:B------:R-:W-:-:S04]  /*0420*/  UISETP.EQ.OR.EX UP3, UPT, UR5, URZ, !UP0, UP1 ;  /* 0x000000ff0500728c */ /* 0x000fc8000c762710 */
[----:B------:R-:W-:-:S05]  /*0430*/  UP2UR UR49, UPR, URZ, 0x8 ;  /* 0x00000008ff317883 */ /* 0x000fca0008000000 */
[----:B------:R-:W-:Y:S07]  /*0440*/  BRA.U !UP3, `(.L_x_8) ;  /* 0x000000010b207547 */ /* 0x000fee000b800000 */
[----:B------:R-:W-:Y:S01]  /*0450*/  UISETP.NE.U32.AND UP2, UPT, UR4, URZ, UPT ;  /* 0x000000ff0400728c */ /* 0x000fe2000bf45070 */
[----:B-----5:R-:W-:Y:S01]  /*0460*/  FSETP.NEU.AND P0, PT, R35, RZ, PT ;  /* 0x000000ff2300720b */ /* 0x020fe20003f0d000 */
[----:B------:R-:W-:Y:S02]  /*0470*/  USEL UR4, URZ, 0xffffffff, UP0 ;  /* 0xffffffffff047887 */ /* 0x000fe40008000000 */
[----:B------:R-:W-:-:S10]  /*0480*/  UISETP.NE.AND.EX UP2, UPT, UR5, URZ, UPT, UP2 ;  /* 0x000000ff0500728c */ /* 0x000fd4000bf45320 */
[----:B------:R-:W-:Y:S01]  /*0490*/  VOTEU.ANY UP1, P0 ;  /* 0x0000000000ff7886 */ /* 0x000fe20000020100 */
[----:B------:R-:W-:-:S04]  /*04a0*/  @!UP2 USEL UR4, URZ, 0xffffffff, UP1 ;  /* 0xffffffffff04a887 */ /* 0x000fc80008800000 */
[----:B------:R-:W-:-:S04]  /*04b0*/  ULOP3.LUT UR4, UR4, 0x1, URZ, 0xc0, !UPT ;  /* 0x0000000104047892 */ /* 0x000fc8000f8ec0ff */
[----:B------:R-:W-:-:S11]  /*04c0*/  UISETP.NE.U32.AND UP2, UPT, UR4, 0x1, UPT ;  /* 0x000000010400788c */ /* 0x000fd6000bf45070 */
.L_x_8:
[----:B-12---:R-:W1:Y:S01]  /*04d0*/  SHFL.IDX PT, R2, R68, RZ, 0x1f ;  /* 0x00001fff44027589 */ /* 0x006e6200000e0000 */
[----:B------:R-:W-:-:S04]  /*04e0*/  UISETP.NE.AND UP1, UPT, UR8, 0x2, UPT ;  /* 0x000000020800788c */ /* 0x000fc8000bf25270 */
[----:B------:R-:W-:Y:S01]  /*04f0*/  USEL UR6, URZ, 0x1, UP1 ;  /* 0x00000001ff067887 */ /* 0x000fe20008800000 */
[----:B-1----:R-:W-:-:S13]  /*0500*/  ISETP.NE.AND P0, PT, R2, RZ, PT ;  /* 0x000000ff0200720c */ /* 0x002fda0003f05270 */
[----:B------:R-:W-:Y:S05]  /*0510*/  @P0 BRA `(.L_x_9) ;  /* 0x0000000000400947 */ /* 0x000fea0003800000 */
[----:B------:R-:W1:Y:S01]  /*0520*/  S2UR UR5, SR_CgaCtaId ;  /* 0x00000000000579c3 */ /* 0x000e620000008800 */
[----:B------:R-:W-:Y:S01]  /*0530*/  UMOV UR7, 0x400 ;  /* 0x0000040000077882 */ /* 0x000fe20000000000 */
[----:B------:R-:W-:Y:S01]  /*0540*/  UMOV UR4, 0x1 ;  /* 0x0000000100047882 */ /* 0x000fe20000000000 */
[----:B------:R-:W-:Y:S01]  /*0550*/  ELECT P0, URZ, PT ;  /* 0x0000000000ff782f */ /* 0x000fe20003800000 */
[----:B------:R-:W-:-:S04]  /*0560*/  UIADD3 UR10, UPT, UPT, -UR4, 0x100000, URZ ;  /* 0x00100000040a7890 */ /* 0x000fc8000fffe1ff */
[----:B------:R-:W-:Y:S02]  /*0570*/  USHF.L.U32 UR11, UR10, 0xb, URZ ;  /* 0x0000000b0a0b7899 */ /* 0x000fe400080006ff */
[----:B------:R-:W-:Y:S02]  /*0580*/  USHF.L.U32 UR10, UR10, 0x1, URZ ;  /* 0x000000010a0a7899 */ /* 0x000fe400080006ff */
[----:B-1----:R-:W-:Y:S01]  /*0590*/  ULEA UR5, UR5, UR7, 0x18 ;  /* 0x0000000705057291 */ /* 0x002fe2000f8ec0ff */
[----:B------:R-:W1:Y:S11]  /*05a0*/  FENCE.VIEW.ASYNC.S ;  /* 0x00000000000073c6 */ /* 0x000e760000000000 */
[----:B-1----:R1:W2:Y:S01]  /*05b0*/  SYNCS.EXCH.64 URZ, [UR5], UR10 ;  /* 0x0000000a05ff75b2 */ /* 0x0022a20008000100 */
[----:B------:R1:W3:Y:S01]  /*05c0*/  SYNCS.EXCH.64 URZ, [UR5+0x18], UR10 ;  /* 0x0000180a05ff75b2 */ /* 0x0002e20008000100 */
[----:B------:R1:W4:Y:S01]  /*05d0*/  SYNCS.EXCH.64 URZ, [UR5+0x8], UR10 ;  /* 0x0000080a05ff75b2 */ /* 0x0003220008000100 */
[----:B------:R1:W1:Y:S01]  /*05e0*/  SYNCS.EXCH.64 URZ, [UR5+0x20], UR10 ;  /* 0x0000200a05ff75b2 */ /* 0x0002620008000100 */
[----:B------:R1:W1:Y:S01]  /*05f0*/  SYNCS.EXCH.64 URZ, [UR5+0x10], UR10 ;  /* 0x0000100a05ff75b2 */ /* 0x0002620008000100 */
[----:B------:R1:W1:Y:S01]  /*0600*/  SYNCS.EXCH.64 URZ, [UR5+0x28], UR10 ;  /* 0x0000280a05ff75b2 */ /* 0x0002620008000100 */
[----:B------:R-:W-:Y:S01]  /*0610*/  NOP ;  /* 0x0000000000007918 */ /* 0x000fe20000000000 */
.L_x_9:
[----:B------:R-:W2:Y:S01]  /*0620*/  SHFL.IDX PT, R2, R68, RZ, 0x1f ;  /* 0x00001fff44027589 */ /* 0x000ea200000e0000 */
[----:B------:R-:W-:Y:S01]  /*0630*/  NOP ;  /* 0x0000000000007918 */ /* 0x000fe20000000000 */
[----:B--2---:R-:W-:-:S13]  /*0640*/  ISETP.NE.AND P0, PT, R2, 0x1, PT ;  /* 0x000000010200780c */ /* 0x004fda0003f05270 */
[----:B------:R-:W-:Y:S05]  /*0650*/  @P0 BRA `(.L_x_10) ;  /* 0x0000000000580947 */ /* 0x000fea0003800000 */
[----:B------:R-:W2:Y:S01]  /*0660*/  S2UR UR7, SR_CgaCtaId ;  /* 0x00000000000779c3 */ /* 0x000ea20000008800 */
[----:B------:R-:W-:Y:S01]  /*0670*/  UMOV UR9, 0x400 ;  /* 0x0000040000097882 */ /* 0x000fe20000000000 */
[----:B-1----:R-:W-:Y:S01]  /*0680*/  UMOV UR5, 0x20 ;  /* 0x0000002000057882 */ /* 0x002fe20000000000 */
[----:B------:R-:W-:Y:S01]  /*0690*/  UMOV UR4, 0x80 ;  /* 0x0000008000047882 */ /* 0x000fe20000000000 */
[----:B------:R-:W-:-:S04]  /*06a0*/  UIADD3 UR10, UPT, UPT, -UR5, 0x100000, URZ ;  /* 0x00100000050a7890 */ /* 0x000fc8000fffe1ff */
[----:B------:R-:W-:Y:S02]  /*06b0*/  USHF.L.U32 UR11, UR10, 0xb, URZ ;  /* 0x0000000b0a0b7899 */ /* 0x000fe400080006ff */
[----:B------:R-:W-:Y:S02]  /*06c0*/  USHF.L.U32 UR10, UR10, 0x1, URZ ;  /* 0x000000010a0a7899 */ /* 0x000fe400080006ff */
[----:B------:R-:W-:-:S04]  /*06d0*/  UIADD3 UR4, UPT, UPT, -UR4, 0x100000, URZ ;  /* 0x0010000004047890 */ /* 0x000fc8000fffe1ff */
[----:B------:R-:W-:Y:S02]  /*06e0*/  USHF.L.U32 UR5, UR4, 0xb, URZ ;  /* 0x0000000b04057899 */ /* 0x000fe400080006ff */
[----:B------:R-:W-:Y:S01]  /*06f0*/  USHF.L.U32 UR4, UR4, 0x1, URZ ;  /* 0x0000000104047899 */ /* 0x000fe200080006ff */
[----:B------:R-:W-:Y:S01]  /*0700*/  ELECT P0, URZ, PT ;  /* 0x0000000000ff782f */ /* 0x000fe20003800000 */
[----:B--2---:R-:W-:Y:S01]  /*0710*/  ULEA UR7, UR7, UR9, 0x18 ;  /* 0x0000000907077291 */ /* 0x004fe2000f8ec0ff */
[----:B------:R-:W1:Y:S11]  /*0720*/  FENCE.VIEW.ASYNC.S ;  /* 0x00000000000073c6 */ /* 0x000e760000000000 */
[----:B-1----:R2:W1:Y:S01]  /*0730*/  SYNCS.EXCH.64 URZ, [UR7+0x30], UR10 ;  /* 0x0000300a07ff75b2 */ /* 0x0024620008000100 */
[----:B------:R2:W1:Y:S01]  /*0740*/  SYNCS.EXCH.64 URZ, [UR7+0x50], UR4 ;  /* 0x0000500407ff75b2 */ /* 0x0004620008000100 */
[----:B------:R2:W1:Y:S01]  /*0750*/  SYNCS.EXCH.64 URZ, [UR7+0x38], UR10 ;  /* 0x0000380a07ff75b2 */ /* 0x0004620008000100 */
[----:B------:R2:W1:Y:S01]  /*0760*/  SYNCS.EXCH.64 URZ, [UR7+0x58], UR4 ;  /* 0x0000580407ff75b2 */ /* 0x0004620008000100 */
[----:B------:R2:W1:Y:S01]  /*0770*/  SYNCS.EXCH.64 URZ, [UR7+0x40], UR10 ;  /* 0x0000400a07ff75b2 */ /* 0x0004620008000100 */
[----:B------:R2:W1:Y:S01]  /*0780*/  SYNCS.EXCH.64 URZ, [UR7+0x60], UR4 ;  /* 0x0000600407ff75b2 */ /* 0x0004620008000100 */
[----:B------:R2:W1:Y:S01]  /*0790*/  SYNCS.EXCH.64 URZ, [UR7+0x48], UR10 ;  /* 0x0000480a07ff75b2 */ /* 0x0004620008000100 */
[----:B------:R2:W1:Y:S02]  /*07a0*/  SYNCS.EXCH.64 URZ, [UR7+0x68], UR4 ;  /* 0x0000680407ff75b2 */ /* 0x0004640008000100 */
[----:B--2---:R-:W-:Y:S01]  /*07b0*/  NOP ;  /* 0x0000000000007918 */ /* 0x004fe20000000000 */
.L_x_10:
[----:B------:R-:W2:Y:S01]  /*07c0*/  SHFL.IDX PT, R2, R68, RZ, 0x1f ;  /* 0x00001fff44027589 */ /* 0x000ea200000e0000 */
[----:B------:R-:W-:Y:S01]  /*07d0*/  NOP ;  /* 0x0000000000007918 */ /* 0x000fe20000000000 */
[----:B--2---:R-:W-:-:S13]  /*07e0*/  ISETP.NE.AND P0, PT, R2, 0x3, PT ;  /* 0x000000030200780c */ /* 0x004fda0003f05270 */
[----:B------:R-:W-:Y:S05]  /*07f0*/  @P0 BRA `(.L_x_11) ;  /* 0x0000000000300947 */ /* 0x000fea0003800000 */
[----:B-1----:R-:W1:Y:S01]  /*0800*/  S2UR UR5, SR_CgaCtaId ;  /* 0x00000000000579c3 */ /* 0x002e620000008800 */
        /* <DEDUP_REMOVED lines=8> */
[----:B-1----:R2:W1:Y:S01]  /*0890*/  SYNCS.EXCH.64 URZ, [UR5+0x70], UR10 ;  /* 0x0000700a05ff75b2 */ /* 0x0024620008000100 */
[----:B------:R2:W1:Y:S02]  /*08a0*/  SYNCS.EXCH.64 URZ, [UR5+0x78], UR10 ;  /* 0x0000780a05ff75b2 */ /* 0x0004640008000100 */
[----:B--2---:R-:W-:Y:S01]  /*08b0*/  NOP ;  /* 0x0000000000007918 */ /* 0x004fe20000000000 */
.L_x_11:
[----:B------:R-:W2:Y:S01]  /*08c0*/  SHFL.IDX PT, R2, R68, RZ, 0x1f ;  /* 0x00001fff44027589 */ /* 0x000ea200000e0000 */
[----:B------:R-:W-:Y:S01]  /*08d0*/  NOP ;  /* 0x0000000000007918 */ /* 0x000fe20000000000 */
[----:B--2---:R-:W-:-:S13]  /*08e0*/  ISETP.NE.AND P0, PT, R2, 0x4, PT ;  /* 0x000000040200780c */ /* 0x004fda0003f05270 */
[----:B------:R-:W-:Y:S05]  /*08f0*/  @P0 BRA `(.L_x_12) ;  /* 0x00000000004c0947 */ /* 0x000fea0003800000 */
[----:B-1----:R-:W1:Y:S01]  /*0900*/  S2UR UR5, SR_CgaCtaId ;  /* 0x00000000000579c3 */ /* 0x002e620000008800 */
[----:B------:R-:W-:Y:S01]  /*0910*/  UMOV UR9, 0x100 ;  /* 0x0000010000097882 */ /* 0x000fe20000000000 */
[----:B------:R-:W-:Y:S01]  /*0920*/  UMOV UR7, 0x400 ;  /* 0x0000040000077882 */ /* 0x000fe20000000000 */
[----:B------:R-:W-:Y:S01]  /*0930*/  USEL UR9, UR9, 0xe0, UP2 ;  /* 0x000000e009097887 */ /* 0x000fe20009000000 */
[----:B------:R-:W-:Y:S01]  /*0940*/  UMOV UR4, 0x1 ;  /* 0x0000000100047882 */ /* 0x000fe20000000000 */
[----:B------:R-:W-:Y:S01]  /*0950*/  ELECT P0, URZ, PT ;  /* 0x0000000000ff782f */ /* 0x000fe20003800000 */
[----:B------:R-:W-:-:S04]  /*0960*/  UIADD3 UR10, UPT, UPT, -UR4, 0x100000, URZ ;  /* 0x00100000040a7890 */ /* 0x000fc8000fffe1ff */
[----:B------:R-:W-:Y:S02]  /*0970*/  USHF.L.U32 UR11, UR10, 0xb, URZ ;  /* 0x0000000b0a0b7899 */ /* 0x000fe400080006ff */
[----:B------:R-:W-:Y:S02]  /*0980*/  USHF.L.U32 UR10, UR10, 0x1, URZ ;  /* 0x000000010a0a7899 */ /* 0x000fe400080006ff */
[----:B------:R-:W-:-:S04]  /*0990*/  UIADD3 UR12, UPT, UPT, -UR9, 0x100000, URZ ;  /* 0x00100000090c7890 */ /* 0x000fc8000fffe1ff */
[----:B------:R-:W-:Y:S02]  /*09a0*/  USHF.L.U32 UR13, UR12, 0xb, URZ ;  /* 0x0000000b0c0d7899 */ /* 0x000fe400080006ff */
[----:B------:R-:W-:Y:S02]  /*09b0*/  USHF.L.U32 UR12, UR12, 0x1, URZ ;  /* 0x000000010c0c7899 */ /* 0x000fe400080006ff */
[----:B-1----:R-:W-:Y:S01]  /*09c0*/  ULEA UR5, UR5, UR7, 0x18 ;  /* 0x0000000705057291 */ /* 0x002fe2000f8ec0ff */
[----:B------:R-:W1:Y:S11]  /*09d0*/  FENCE.VIEW.ASYNC.S ;  /* 0x00000000000073c6 */ /* 0x000e760000000000 */
[----:B-1----:R2:W1:Y:S01]  /*09e0*/  SYNCS.EXCH.64 URZ, [UR5+0x80], UR10 ;  /* 0x0000800a05ff75b2 */ /* 0x0024620008000100 */
[----:B------:R2:W1:Y:S01]  /*09f0*/  SYNCS.EXCH.64 URZ, [UR5+0x90], UR12 ;  /* 0x0000900c05ff75b2 */ /* 0x0004620008000100 */
[----:B------:R2:W1:Y:S01]  /*0a00*/  SYNCS.EXCH.64 URZ, [UR5+0x88], UR10 ;  /* 0x0000880a05ff75b2 */ /* 0x0004620008000100 */
[----:B------:R2:W1:Y:S02]  /*0a10*/  SYNCS.EXCH.64 URZ, [UR5+0x98], UR12 ;  /* 0x0000980c05ff75b2 */ /* 0x0004640008000100 */
[----:B--2---:R-:W-:Y:S01]  /*0a20*/  NOP ;  /* 0x0000000000007918 */ /* 0x004fe20000000000 */
.L_x_12:
        /* <DEDUP_REMOVED lines=26> */
.L_x_13:
        /* <DEDUP_REMOVED lines=18> */
.L_x_14:
[----:B-1----:R-:W1:Y:S01]  /*0cf0*/  S2UR UR5, SR_CTAID.X ;  /* 0x00000000000579c3 */ /* 0x002e620000002500 */
[----:B------:R-:W-:-:S05]  /*0d00*/  CS2R.32 R63, SR_CgaSize ;  /* 0x00000000003f7805 */ /* 0x000fca0000008a00 */
[----:B------:R-:W-:-:S05]  /*0d10*/  IMAD R63, R63, -0xa0, RZ ;  /* 0xffffff603f3f7824 */ /* 0x000fca00078e02ff */
[----:B------:R-:W-:-:S14]  /*0d20*/  R2UR UR9, R63 ;  /* 0x000000003f0972ca */ /* 0x000fdc00000e0000 */
[----:B------:R-:W2:Y:S01]  /*0d30*/  LDCU UR9, c[0x0][UR9+0x2b0] ;  /* 0x00005600090977ac */ /* 0x000ea20008000800 */
[----:B------:R-:W-:Y:S01]  /*0d40*/  NOP ;  /* 0x0000000000007918 */ /* 0x000fe20000000000 */
[----:B------:R-:W-:-:S05]  /*0d50*/  CS2R.32 R63, SR_CgaSize ;  /* 0x00000000003f7805 */ /* 0x000fca0000008a00 */
[----:B------:R-:W-:-:S05]  /*0d60*/  IMAD R63, R63, -0xa0, RZ ;  /* 0xffffff603f3f7824 */ /* 0x000fca00078e02ff */
[----:B------:R-:W-:-:S14]  /*0d70*/  R2UR UR7, R63 ;  /* 0x000000003f0772ca */ /* 0x000fdc00000e0000 */
[----:B------:R-:W3:Y:S01]  /*0d80*/  LDCU UR7, c[0x0][UR7+0x2b4] ;  /* 0x00005680070777ac */ /* 0x000ee20008000800 */
[----:B------:R-:W4:Y:S08]  /*0d90*/  S2UR UR4, SR_CTAID.Y ;  /* 0x00000000000479c3 */ /* 0x000f300000002600 */
[----:B------:R-:W3:Y:S01]  /*0da0*/  LDC R10, c[0x0][0xb24] ;  /* 0x0002c900ff0a7b82 */ /* 0x000ee20000000800 */
[----:B-1----:R-:W-:-:S02]  /*0db0*/  I2FP.F32.U32 R63, UR5 ;  /* 0x00000005003f7c45 */ /* 0x002fc40008201000 */
[----:B------:R-:W-:-:S05]  /*0dc0*/  CS2R.32 R3, SR_CgaSize ;  /* 0x0000000000037805 */ /* 0x000fca0000008a00 */
[----:B------:R-:W-:-:S06]  /*0dd0*/  IMAD R3, R3, -0xa0, RZ ;  /* 0xffffff6003037824 */ /* 0x000fcc00078e02ff */
[----:B------:R-:W1:Y:S01]  /*0de0*/  LDC R3, c[0x0][R3+0x2a0] ;  /* 0x0000a80003037b82 */ /* 0x000e620000000800 */
[----:B------:R-:W-:Y:S01]  /*0df0*/  MOV R15, UR5 ;  /* 0x00000005000f7c02 */ /* 0x000fe20008000f00 */
[----:B--2---:R-:W-:Y:S01]  /*0e00*/  FMUL R63, R63, UR9 ;  /* 0x000000093f3f7c20 */ /* 0x004fe20008400000 */
[----:B----4-:R-:W-:Y:S02]  /*0e10*/  I2FP.F32.U32 R62, UR4 ;  /* 0x00000004003e7c45 */ /* 0x010fe40008201000 */
[----:B------:R-:W-:-:S05]  /*0e20*/  CS2R.32 R2, SR_CgaSize ;  /* 0x0000000000027805 */ /* 0x000fca0000008a00 */
[----:B------:R-:W-:-:S06]  /*0e30*/  IMAD R2, R2, -0xa0, RZ ;  /* 0xffffff6002027824 */ /* 0x000fcc00078e02ff */
[----:B------:R-:W2:Y:S01]  /*0e40*/  LDC R2, c[0x0][R2+0x2a4] ;  /* 0x0000a90002027b82 */ /* 0x000ea20000000800 */
[----:B------:R-:W-:Y:S01]  /*0e50*/  MOV R14, UR4 ;  /* 0x00000004000e7c02 */ /* 0x000fe20008000f00 */
[----:B------:R-:W4:Y:S01]  /*0e60*/  F2I.U32.TRUNC.NTZ R63, R63 ;  /* 0x0000003f003f7305 */ /* 0x000f22000020f000 */
[----:B---3--:R-:W-:-:S05]  /*0e70*/  FMUL R62, R62, UR7 ;  /* 0x000000073e3e7c20 */ /* 0x008fca0008400000 */
[----:B------:R-:W-:Y:S01]  /*0e80*/  BAR.SYNC.DEFER_BLOCKING 0x0 ;  /* 0x0000000000007b1d */ /* 0x000fe20000010000 */
[----:B------:R-:W-:-:S05]  /*0e90*/  ISETP.GE.AND P0, PT, R10, 0x1, PT ;  /* 0x000000010a00780c */ /* 0x000fca0003f06270 */
[----:B------:R-:W3:Y:S02]  /*0ea0*/  F2I.U32.TRUNC.NTZ R62, R62 ;  /* 0x0000003e003e7305 */ /* 0x000ee4000020f000 */
[----:B------:R-:W2:Y:S01]  /*0eb0*/  S2UR UR52, SR_CTAID.Z ;  /* 0x00000000003479c3 */ /* 0x000ea20000002700 */
[----:B----4-:R-:W-:-:S05]  /*0ec0*/  IADD3 R63, PT, PT, -R63, RZ, RZ ;  /* 0x000000ff3f3f7210 */ /* 0x010fca0007ffe1ff */
[----:B-1----:R-:W-:Y:S01]  /*0ed0*/  IMAD R63, R3, R63, UR5 ;  /* 0x00000005033f7e24 */ /* 0x002fe2000f8e023f */
[----:B---3--:R-:W-:-:S05]  /*0ee0*/  IADD3 R62, PT, PT, -R62, RZ, RZ ;  /* 0x000000ff3e3e7210 */ /* 0x008fca0007ffe1ff */
[----:B--2---:R-:W-:Y:S01]  /*0ef0*/  IMAD R62, R2, R62, UR4 ;  /* 0x00000004023e7e24 */ /* 0x004fe2000f8e023e */
[----:B------:R-:W-:Y:S06]  /*0f00*/  @!P0 BRA `(.L_x_15) ;  /* 0x0000000000b88947 */ /* 0x000fec0003800000 */
[----:B------:R-:W1:Y:S01]  /*0f10*/  LDC.64 R4, c[0x0][0xb18] ;  /* 0x0002c600ff047b82 */ /* 0x000e620000000a00 */
[----:B------:R-:W-:-:S07]  /*0f20*/  ISETP.NE.AND P0, PT, R10, 0x1, PT ;  /* 0x000000010a00780c */ /* 0x000fce0003f05270 */
[----:B------:R-:W2:Y:S08]  /*0f30*/  LDC R9, c[0x0][0xb0c] ;  /* 0x0002c300ff097b82 */ /* 0x000eb00000000800 */
[----:B------:R-:W3:Y:S08]  /*0f40*/  LDC R12, c[0x0][0x370] ;  /* 0x0000dc00ff0c7b82 */ /* 0x000ef00000000800 */
[----:B------:R-:W4:Y:S01]  /*0f50*/  LDC R11, c[0x0][0x374] ;  /* 0x0000dd00ff0b7b82 */ /* 0x000f220000000800 */
[----:B-1----:R-:W-:-:S07]  /*0f60*/  ISETP.NE.AND P1, PT, R4, 0x1, PT ;  /* 0x000000010400780c */ /* 0x002fce0003f25270 */
[----:B------:R-:W3:Y:S01]  /*0f70*/  LDC.64 R6, c[0x0][0xb10] ;  /* 0x0002c400ff067b82 */ /* 0x000ee20000000a00 */
[----:B--2---:R-:W-:-:S07]  /*0f80*/  ISETP.NE.AND P2, PT, R9, 0x1, PT ;  /* 0x000000010900780c */ /* 0x004fce0003f45270 */
[----:B------:R-:W1:Y:S08]  /*0f90*/  LDC R8, c[0x0][0xb20] ;  /* 0x0002c800ff087b82 */ /* 0x000e700000000800 */
[----:B------:R-:W2:Y:S01]  /*0fa0*/  LDC.64 R2, c[0x0][0xb28] ;  /* 0x0002ca00ff027b82 */ /* 0x000ea20000000a00 */
[----:B----4-:R-:W-:-:S04]  /*0fb0*/  IMAD.HI.U32 R13, R11, R5, RZ ;  /* 0x000000050b0d7227 */ /* 0x010fc800078e00ff */
[----:B------:R-:W-:-:S04]  /*0fc0*/  IMAD.HI.U32 R5, R14, R5, RZ ;  /* 0x000000050e057227 */ /* 0x000fc800078e00ff */
[----:B---3--:R-:W-:-:S05]  /*0fd0*/  IMAD.HI.U32 R16, R12, R6, RZ ;  /* 0x000000060c107227 */ /* 0x008fca00078e00ff */
[-C--:B------:R-:W-:Y:S01]  /*0fe0*/  @P2 SHF.R.U32.HI R12, RZ, R7.reuse, R16 ;  /* 0x00000007ff0c2219 */ /* 0x080fe20000011610 */
[----:B------:R-:W-:Y:S01]  /*0ff0*/  IMAD.HI.U32 R16, R15, R6, RZ ;  /* 0x000000060f107227 */ /* 0x000fe200078e00ff */
[-C--:B-1----:R-:W-:Y:S02]  /*1000*/  @P1 SHF.R.U32.HI R11, RZ, R8.reuse, R13 ;  /* 0x00000008ff0b1219 */ /* 0x082fe4000001160d */
[----:B------:R-:W-:Y:S02]  /*1010*/  SHF.R.U32.HI R5, RZ, R8, R5 ;  /* 0x00000008ff057219 */ /* 0x000fe40000011605 */
[----:B------:R-:W-:Y:S02]  /*1020*/  SHF.R.U32.HI R16, RZ, R7, R16 ;  /* 0x00000007ff107219 */ /* 0x000fe40000011610 */
[----:B------:R-:W-:Y:S01]  /*1030*/  SEL R5, R14, R5, !P1 ;  /* 0x000000050e057207 */ /* 0x000fe20004800000 */
[----:B--2---:R-:W-:Y:S01]  /*1040*/  IMAD.HI.U32 R13, R11, R2, RZ ;  /* 0x000000020b0d7227 */ /* 0x004fe200078e00ff */
[----:B------:R-:W-:-:S03]  /*1050*/  SEL R16, R15, R16, !P2 ;  /* 0x000000100f107207 */ /* 0x000fc60005000000 */
[----:B------:R-:W-:Y:S01]  /*1060*/  IMAD.HI.U32 R6, R12, R2, RZ ;  /* 0x000000020c067227 */ /* 0x000fe200078e00ff */
[----:B------:R-:W-:-:S04]  /*1070*/  @P0 SHF.R.U32.HI R11, RZ, R3, R13 ;  /* 0x00000003ff0b0219 */ /* 0x000fc8000001160d */
[----:B------:R-:W-:Y:S01]  /*1080*/  @P0 SHF.R.U32.HI R12, RZ, R3, R6 ;  /* 0x00000003ff0c0219 */ /* 0x000fe20000011606 */
[----:B------:R-:W-:-:S04]  /*1090*/  IMAD R11, R11, R10, RZ ;  /* 0x0000000a0b0b7224 */ /* 0x000fc800078e02ff */
[----:B------:R-:W-:Y:S01]  /*10a0*/  IMAD R6, R12, R10, RZ ;  /* 0x0000000a0c067224 */ /* 0x000fe200078e02ff */
[----:B------:R-:W-:-:S04]  /*10b0*/  ISETP.GE.AND P1, PT, R5, R11, PT ;  /* 0x0000000b0500720c */ /* 0x000fc80003f26270 */
[----:B------:R-:W-:Y:S01]  /*10c0*/  ISETP.GE.OR P1, PT, R16, R6, P1 ;  /* 0x000000061000720c */ /* 0x000fe20000f26670 */
[----:B------:R-:W-:-:S05]  /*10d0*/  IMAD.HI.U32 R6, R5, R2, RZ ;  /* 0x0000000205067227 */ /* 0x000fca00078e00ff */
[----:B------:R-:W-:-:S04]  /*10e0*/  SHF.R.U32.HI R6, RZ, R3, R6 ;  /* 0x00000003ff067219 */ /* 0x000fc80000011606 */
[----:B------:R-:W-:-:S03]  /*10f0*/  SEL R6, R5, R6, !P0 ;  /* 0x0000000605067207 */ /* 0x000fc60004000000 */
[----:B------:R-:W-:Y:S01]  /*1100*/  @!P1 IMAD.HI.U32 R7, R16, R2, RZ ;  /* 0x0000000210079227 */ /* 0x000fe200078e00ff */
[----:B------:R-:W-:-:S04]  /*1110*/  IADD3 R2, PT, PT, -R6, RZ, RZ ;  /* 0x000000ff06027210 */ /* 0x000fc80007ffe1ff */
[----:B------:R-:W-:Y:S01]  /*1120*/  @!P1 SHF.R.U32.HI R3, RZ, R3, R7 ;  /* 0x00000003ff039219 */ /* 0x000fe20000011607 */
[----:B------:R-:W-:Y:S01]  /*1130*/  IMAD R2, R10, R2, R5 ;  /* 0x000000020a027224 */ /* 0x000fe200078e0205 */
[----:B------:R-:W-:Y:S02]  /*1140*/  IADD3 R7, PT, PT, -R5, RZ, RZ ;  /* 0x000000ff05077210 */ /* 0x000fe40007ffe1ff */
[----:B------:R-:W-:-:S03]  /*1150*/  @!P1 SEL R3, R16, R3, !P0 ;  /* 0x0000000310039207 */ /* 0x000fc60004000000 */
[----:B------:R-:W-:Y:S02]  /*1160*/  IMAD R7, R4, R7, R14 ;  /* 0x0000000704077224 */ /* 0x000fe400078e020e */
[--C-:B------:R-:W-:Y:S02]  /*1170*/  @!P1 IMAD.IADD R6, R6, 0x1, -R3.reuse ;  /* 0x0000000106069824 */ /* 0x100fe400078e0a03 */
[----:B------:R-:W-:Y:S01]  /*1180*/  @!P1 IMAD R3, R2, R12, R3 ;  /* 0x0000000c02039224 */ /* 0x000fe200078e0203 */
[----:B------:R-:W-:Y:S01]  /*1190*/  IADD3 R2, PT, PT, -R16, RZ, RZ ;  /* 0x000000ff10027210 */ /* 0x000fe20007ffe1ff */
[----:B------:R-:W-:Y:S02]  /*11a0*/  @!P1 IMAD R5, R6, R10, R16 ;  /* 0x0000000a06059224 */ /* 0x000fe400078e0210 */
[----:B------:R-:W-:Y:S02]  /*11b0*/  @!P1 IMAD.MOV.U32 R16, RZ, RZ, R3 ;  /* 0x000000ffff109224 */ /* 0x000fe400078e0003 */
[----:B------:R-:W-:-:S02]  /*11c0*/  IMAD R2, R9, R2, R15 ;  /* 0x0000000209027224 */ /* 0x000fc400078e020f */
[----:B------:R-:W-:Y:S02]  /*11d0*/  IMAD R14, R5, R4, R7 ;  /* 0x00000004050e7224 */ /* 0x000fe400078e0207 */
[----:B------:R-:W-:Y:S02]  /*11e0*/  IMAD R15, R16, R9, R2 ;  /* 0x00000009100f7224 */ /* 0x000fe400078e0202 */
.L_x_15:
[----:B------:R-:W1:Y:S01]  /*11f0*/  LDCU UR4, c[0x0][0xb30] ;  /* 0x00016600ff0477ac */ /* 0x000e620008000800 */
[----:B------:R-:W2:Y:S08]  /*1200*/  S2UR UR37, SR_CgaCtaId ;  /* 0x00000000002579c3 */ /* 0x000eb00000008800 */
[----:B------:R-:W3:Y:S01]  /*1210*/  LDC R26, c[0x0][0xb24] ;  /* 0x0002c900ff1a7b82 */ /* 0x000ee20000000800 */
[----:B-1----:R-:W-:-:S09]  /*1220*/  UISETP.NE.AND UP1, UPT, UR4, 0x1, UPT ;  /* 0x000000010400788c */ /* 0x002fd2000bf25270 */
[----:B--2---:R-:W-:Y:S05]  /*1230*/  BRA.U UP1, `(.L_x_16) ;  /* 0x0000000101407547 */ /* 0x004fea000b800000 */
[----:B------:R-:W1:Y:S08]  /*1240*/  LDC.64 R4, c[0x0][0xb10] ;  /* 0x0002c400ff047b82 */ /* 0x000e700000000a00 */
[----:B------:R-:W2:Y:S08]  /*1250*/  LDC.64 R2, c[0x0][0xb18] ;  /* 0x0002c600ff027b82 */ /* 0x000eb00000000a00 */
[----:B------:R-:W4:Y:S08]  /*1260*/  LDC R6, c[0x0][0xb20] ;  /* 0x0002c800ff067b82 */ /* 0x000f300000000800 */
[----:B------:R-:W3:Y:S01]  /*1270*/  LDC R7, c[0x0][0xb0c] ;  /* 0x0002c300ff077b82 */ /* 0x000ee20000000800 */
[----:B-1----:R-:W-:-:S05]  /*1280*/  IMAD.HI.U32 R4, R15, R4, RZ ;  /* 0x000000040f047227 */ /* 0x002fca00078e00ff */
[----:B------:R-:W-:Y:S01]  /*1290*/  SHF.R.U32.HI R4, RZ, R5, R4 ;  /* 0x00000005ff047219 */ /* 0x000fe20000011604 */
[----:B--2---:R-:W-:Y:S01]  /*12a0*/  IMAD.HI.U32 R3, R14, R3, RZ ;  /* 0x000000030e037227 */ /* 0x004fe200078e00ff */
[----:B------:R-:W-:-:S04]  /*12b0*/  ISETP.NE.AND P0, PT, R2, 0x1, PT ;  /* 0x000000010200780c */ /* 0x000fc80003f05270 */
[----:B----4-:R-:W-:-:S04]  /*12c0*/  SHF.R.U32.HI R3, RZ, R6, R3 ;  /* 0x00000006ff037219 */ /* 0x010fc80000011603 */
[----:B------:R-:W-:Y:S02]  /*12d0*/  SEL R3, R14, R3, !P0 ;  /* 0x000000030e037207 */ /* 0x000fe40004000000 */
[----:B---3--:R-:W-:-:S04]  /*12e0*/  ISETP.NE.AND P1, PT, R7, 0x1, PT ;  /* 0x000000010700780c */ /* 0x008fc80003f25270 */
[----:B------:R-:W-:-:S05]  /*12f0*/  SEL R4, R15, R4, !P1 ;  /* 0x000000040f047207 */ /* 0x000fca0004800000 */
[----:B------:R-:W-:Y:S02]  /*1300*/  IMAD.IADD R5, R3, 0x1, -R4 ;  /* 0x0000000103057824 */ /* 0x000fe400078e0a04 */
[----:B------:R-:W-:Y:S02]  /*1310*/  IMAD.IADD R3, R4, 0x1, -R3 ;  /* 0x0000000104037824 */ /* 0x000fe400078e0a03 */
[----:B------:R-:W-:Y:S02]  /*1320*/  IMAD R15, R5, R7, R15 ;  /* 0x00000007050f7224 */ /* 0x000fe400078e020f */
[----:B------:R-:W-:-:S07]  /*1330*/  IMAD R14, R3, R2, R14 ;  /* 0x00000002030e7224 */ /* 0x000fce00078e020e */
.L_x_16:
[----:B------:R-:W-:Y:S01]  /*1340*/  BAR.SYNC.DEFER_BLOCKING 0x0 ;  /* 0x0000000000007b1d */ /* 0x000fe20000010000 */
[----:B------:R-:W-:Y:S01]  /*1350*/  UISETP.NE.AND UP1, UPT, UR8, 0x2, UPT ;  /* 0x000000020800788c */ /* 0x000fe2000bf25270 */
[----:B------:R-:W-:Y:S02]  /*1360*/  ISETP.NE.OR P5, PT, R0, 0x2, !P5 ;  /* 0x000000020000780c */ /* 0x000fe40006fa5670 */
[----:B------:R-:W-:-:S06]  /*1370*/  LOP3.LUT R2, R76, 0x1f, RZ, 0xc0, !PT ;  /* 0x0000001f4c027812 */ /* 0x000fcc00078ec0ff */
[----:B------:R-:W-:Y:S05]  /*1380*/  BRA.U UP1, `(.L_x_17) ;  /* 0x0000001501107547 */ /* 0x000fea000b800000 */
[----:B------:R-:W1:Y:S01]  /*1390*/  LDCU UR13, c[0x0][0x38c] ;  /* 0x00007180ff0d77ac */ /* 0x000e620008000800 */
[----:B------:R-:W2:Y:S01]  /*13a0*/  LDC R8, c[0x0][0x370] ;  /* 0x0000dc00ff087b82 */ /* 0x000ea20000000800 */
[----:B------:R-:W-:Y:S01]  /*13b0*/  PLOP3.LUT P1, PT, PT, PT, UP2, 0x80, 0x8 ;  /* 0x000000000008781c */ /* 0x000fe20003f2f028 */
[----:B------:R-:W-:Y:S01]  /*13c0*/  IMAD.MOV.U32 R17, RZ, RZ, 0x1 ;  /* 0x00000001ff117424 */ /* 0x000fe200078e00ff */
[----:B------:R-:W-:Y:S01]  /*13d0*/  ISETP.EQ.OR P4, PT, R2, RZ, P5 ;  /* 0x000000ff0200720c */ /* 0x000fe20002f82670 */
[----:B------:R-:W-:Y:S01]  /*13e0*/  IMAD.MOV.U32 R16, RZ, RZ, RZ ;  /* 0x000000ffff107224 */ /* 0x000fe200078e00ff */
[----:B------:R-:W-:Y:S02]  /*13f0*/  PLOP3.LUT P1, PT, P1, PT, PT, 0x8, 0x80 ;  /* 0x000000000080781c */ /* 0x000fe40000f2e170 */
[----:B------:R-:W-:Y:S01]  /*1400*/  CS2R R12, SRZ ;  /* 0x00000000000c7805 */ /* 0x000fe2000001ff00 */
[----:B------:R-:W-:Y:S01]  /*1410*/  IMAD.MOV.U32 R11, RZ, RZ, 0x1 ;  /* 0x00000001ff0b7424 */ /* 0x000fe200078e00ff */
[----:B------:R-:W4:Y:S01]  /*1420*/  LDC R0, c[0x0][0x374] ;  /* 0x0000dd00ff007b82 */ /* 0x000f220000000800 */
[----:B------:R-:W2:Y:S01]  /*1430*/  LDCU.64 UR22, c[0x0][0x348] ;  /* 0x00006900ff1677ac */ /* 0x000ea20008000a00 */
[----:B------:R-:W-:Y:S01]  /*1440*/  UMOV UR6, URZ ;  /* 0x000000ff00067c82 */ /* 0x000fe20008000000 */
[----:B-1----:R-:W-:-:S04]  /*1450*/  UIADD3 UR5, UPT, UPT, UR13, 0x3f, URZ ;  /* 0x0000003f0d057890 */ /* 0x002fc8000fffe0ff */
[----:B------:R-:W-:-:S04]  /*1460*/  USHF.R.S32.HI UR4, URZ, 0x1f, UR5 ;  /* 0x0000001fff047899 */ /* 0x000fc80008011405 */
[----:B------:R-:W-:-:S04]  /*1470*/  ULEA.HI UR4, UR4, UR5, URZ, 0x6 ;  /* 0x0000000504047291 */ /* 0x000fc8000f8f30ff */
[----:B------:R-:W-:Y:S02]  /*1480*/  USHF.R.S32.HI UR15, URZ, 0x6, UR4 ;  /* 0x00000006ff0f7899 */ /* 0x000fe40008011404 */
[----:B------:R-:W-:Y:S02]  /*1490*/  UIADD3 UR4, UPT, UPT, UR13, -0x1, URZ ;  /* 0xffffffff0d047890 */ /* 0x000fe4000fffe0ff */
[----:B------:R-:W-:Y:S02]  /*14a0*/  UISETP.LT.U32.AND UP0, UPT, UR15, 0x3, UPT ;  /* 0x000000030f00788c */ /* 0x000fe4000bf01070 */
[----:B------:R-:W-:Y:S02]  /*14b0*/  UISETP.GE.U32.AND UP1, UPT, UR4, -0x7f, UPT ;  /* 0xffffff810400788c */ /* 0x000fe4000bf26070 */
[----:B------:R-:W-:Y:S02]  /*14c0*/  USEL UR14, UR15, 0x3, UP0 ;  /* 0x000000030f0e7887 */ /* 0x000fe40008000000 */
[----:B------:R-:W-:-:S02]  /*14d0*/  UIADD3 UR13, UPT, UPT, UR13, 0x7e, URZ ;  /* 0x0000007e0d0d7890 */ /* 0x000fc4000fffe0ff */
[----:B------:R-:W-:Y:S02]  /*14e0*/  UIADD3 UR5, UPT, UPT, UR14, -0x1, URZ ;  /* 0xffffffff0e057890 */ /* 0x000fe4000fffe0ff */
[----:B------:R-:W-:-:S03]  /*14f0*/  UIADD3 UR7, UPT, UPT, UR15, -UR14, URZ ;  /* 0x8000000e0f077290 */ /* 0x000fc6000fffe0ff */
[----:B------:R-:W-:-:S04]  /*1500*/  @UP1 UIADD3 UR5, UPT, UPT, UR14, URZ, URZ ;  /* 0x000000ff0e051290 */ /* 0x000fc8000fffe0ff */
[----:B--2---:R-:W-:-:S12]  /*1510*/  UIADD3 UR5, UPT, UPT, UR5, 0x1, URZ ;  /* 0x0000000105057890 */ /* 0x004fd8000fffe0ff */
.L_x_39:
[----:B------:R-:W-:Y:S01]  /*1520*/  UISETP.NE.AND UP0, UPT, UR37, URZ, UPT ;  /* 0x000000ff2500728c */ /* 0x000fe2000bf05270 */
[----:B------:R-:W1:Y:S08]  /*1530*/  S2UR UR37, SR_CgaCtaId ;  /* 0x00000000002579c3 */ /* 0x000e700000008800 */
[----:B------:R-:W-:Y:S05]  /*1540*/  BRA.U UP0, `(.L_x_18) ;  /* 0x0000000100347547 */ /* 0x000fea000b800000 */
[----:B------:R-:W2:Y:S01]  /*1550*/  S2R R2, SR_CgaCtaId ;  /* 0x0000000000027919 */ /* 0x000ea20000008800 */
[----:B------:R-:W-:-:S04]  /*1560*/  MOV R3, 0x400 ;  /* 0x0000040000037802 */ /* 0x000fc80000000f00 */
[----:B--2---:R-:W-:Y:S02]  /*1570*/  LEA R2, R2, R3, 0x18 ;  /* 0x0000000302027211 */ /* 0x004fe400078ec0ff */
[----:B------:R-:W-:-:S03]  /*1580*/  SHF.L.U32 R3, R11, 0x1f, RZ ;  /* 0x0000001f0b037819 */ /* 0x000fc600000006ff */
[----:B------:R-:W-:-:S04]  /*1590*/  IMAD R2, R12, 0x8, R2 ;  /* 0x000000080c027824 */ /* 0x000fc800078e0202 */
[----:B------:R-:W2:Y:S02]  /*15a0*/  SYNCS.PHASECHK.TRANS64.TRYWAIT P0, [R2+URZ+0xf0], R3 ;  /* 0x0000f003020075a7 */ /* 0x000ea400080011ff */
[----:B--2---:R-:W-:Y:S05]  /*15b0*/  @!P0 BRA `(.L_x_19) ;  /* 0x0000008800e88947 */ /* 0x004fea0003800000 */
.L_x_170:
[----:B------:R-:W-:Y:S01]  /*15c0*/  VIADD R12, R12, 0x1 ;  /* 0x000000010c0c7836 */ /* 0x000fe20000000000 */
[----:B------:R2:W-:Y:S04]  /*15d0*/  SYNCS.ARRIVE.TRANS64.A1T0 RZ, [R2+URZ+0xe0], RZ ;  /* 0x0000e0ff02ff79a7 */ /* 0x0005e800081000ff */
[----:B------:R-:W-:-:S04]  /*15e0*/  ISETP.NE.AND P0, PT, R12, 0x2, PT ;  /* 0x000000020c00780c */ /* 0x000fc80003f05270 */
[----:B------:R-:W-:Y:S02]  /*15f0*/  SEL R12, R12, RZ, P0 ;  /* 0x000000ff0c0c7207 */ /* 0x000fe40000000000 */
[----:B--2---:R-:W-:-:S04]  /*1600*/  SEL R2, RZ, 0x1, P0 ;  /* 0x00000001ff027807 */ /* 0x004fc80000000000 */
[----:B------:R-:W-:-:S07]  /*1610*/  LOP3.LUT R11, R11, R2, RZ, 0x3c, !PT ;  /* 0x000000020b0b7212 */ /* 0x000fce00078e3cff */
.L_x_18:
[----:B------:R-:W-:Y:S01]  /*1620*/  UMOV UR4, 0x400 ;  /* 0x0000040000047882 */ /* 0x000fe20000000000 */
[----:B------:R-:W-:Y:S01]  /*1630*/  SHF.L.U32 R2, R17, 0x1f, RZ ;  /* 0x0000001f11027819 */ /* 0x000fe200000006ff */
[----:B-1----:R-:W-:Y:S01]  /*1640*/  ULEA UR4, UR37, UR4, 0x18 ;  /* 0x0000000425047291 */ /* 0x002fe2000f8ec0ff */
[----:B------:R-:W-:Y:S01]  /*1650*/  R2UR UR51, R15 ;  /* 0x000000000f3372ca */ /* 0x000fe200000e0000 */
[----:B------:R-:W-:Y:S01]  /*1660*/  UISETP.GE.U32.AND UP0, UPT, UR13, 0x7f, UPT ;  /* 0x0000007f0d00788c */ /* 0x000fe2000bf06070 */
[----:B------:R-:W-:Y:S01]  /*1670*/  R2UR UR34, R14 ;  /* 0x000000000e2272ca */ /* 0x000fe200000e0000 */
[----:B------:R-:W-:Y:S01]  /*1680*/  ULEA UR8, UR6, UR4, 0x3 ;  /* 0x0000000406087291 */ /* 0x000fe2000f8e18ff */
[----:B------:R-:W-:-:S08]  /*1690*/  UMOV UR21, URZ ;  /* 0x000000ff00157c82 */ /* 0x000fd00008000000 */
[----:B------:R1:W2:Y:S01]  /*16a0*/  SYNCS.PHASECHK.TRANS64.TRYWAIT P2, [UR8+0x18], R2 ;  /* 0x00001802ff0075a7 */ /* 0x0002a20008041108 */
[----:B------:R-:W-:Y:S02]  /*16b0*/  USHF.L.U32 UR51, UR51, 0x7, URZ ;  /* 0x0000000733337899 */ /* 0x000fe400080006ff */
[----:B------:R-:W-:Y:S01]  /*16c0*/  USHF.L.U32 UR34, UR34, 0x7, URZ ;  /* 0x0000000722227899 */ /* 0x000fe200080006ff */
[----:B------:R-:W-:Y:S11]  /*16d0*/  BRA.U !UP0, `(.L_x_20) ;  /* 0x0000000508187547 */ /* 0x000ff6000b800000 */
[----:B------:R-:W-:Y:S02]  /*16e0*/  UIADD3 UR26, UPT, UPT, UR34, 0x20, URZ ;  /* 0x00000020221a7890 */ /* 0x000fe4000fffe0ff */
[----:B------:R-:W-:Y:S02]  /*16f0*/  UIADD3 UR18, UPT, UPT, UR34, 0x40, URZ ;  /* 0x0000004022127890 */ /* 0x000fe4000fffe0ff */
[----:B------:R-:W-:Y:S01]  /*1700*/  UIADD3 UR10, UPT, UPT, UR34, 0x60, URZ ;  /* 0x00000060220a7890 */ /* 0x000fe2000fffe0ff */
[----:B------:R-:W-:Y:S01]  /*1710*/  UMOV UR30, URZ ;  /* 0x000000ff001e7c82 */ /* 0x000fe20008000000 */
[----:B------:R-:W-:-:S10]  /*1720*/  UMOV UR29, UR6 ;  /* 0x00000006001d7c82 */ /* 0x000fd40008000000 */
.L_x_27:
[----:B------:R-:W-:Y:S01]  /*1730*/  ULEA UR49, UR29, UR4, 0x3 ;  /* 0x000000041d317291 */ /* 0x000fe2000f8e18ff */
[----:B--2---:R-:W-:Y:S01]  /*1740*/  @!P5 MOV R3, 0x10000 ;  /* 0x000100000003d802 */ /* 0x004fe20000000f00 */
[----:B--2---:R-:W-:Y:S10]  /*1750*/  @P2 BRA `(.L_x_21) ;  /* 0x00000000000c2947 */ /* 0x004ff40003800000 */
[----:B------:R-:W-:-:S04]  /*1760*/  SHF.L.U32 R4, R17, 0x1f, RZ ;  /* 0x0000001f11047819 */ /* 0x000fc800000006ff */
[----:B------:R-:W2:Y:S02]  /*1770*/  SYNCS.PHASECHK.TRANS64.TRYWAIT P0, [UR49+0x18], R4 ;  /* 0x00001804ff0075a7 */ /* 0x000ea40008001131 */
[----:B--2---:R-:W-:Y:S05]  /*1780*/  @!P0 BRA `(.L_x_22) ;  /* 0x0000008800888947 */ /* 0x004fea0003800000 */
.L_x_21:
[----:B------:R2:W-:Y:S01]  /*1790*/  @!P5 SYNCS.ARRIVE.TRANS64 RZ, [UR49], R3 ;  /* 0x00000003ffffd9a7 */ /* 0x0005e20008000031 */
[----:B------:R-:W-:Y:S04]  /*17a0*/  BSSY.RECONVERGENT B0, `(.L_x_23) ;  /* 0x0000003000007945 */ /* 0x000fe80003800200 */
[----:B------:R-:W-:Y:S05]  /*17b0*/  @P4 BRA `(.L_x_24) ;  /* 0x0000000000044947 */ /* 0x000fea0003800000 */
[----:B------:R-:W-:Y:S05]  /*17c0*/  BPT.TRAP 0x1 ;  /* 0x000000040000795c */ /* 0x000fea0000300000 */
.L_x_24:
[----:B------:R-:W-:Y:S05]  /*17d0*/  BSYNC.RECONVERGENT B0 ;  /* 0x0000000000007941 */ /* 0x000fea0003800200 */
.L_x_23:
[----:B------:R-:W-:Y:S01]  /*17e0*/  UIADD3 UR6, UPT, UPT, UR29, 0x1, URZ ;  /* 0x000000011d067890 */ /* 0x000fe2000fffe0ff */
[----:B------:R-:W-:Y:S01]  /*17f0*/  BSSY.RECONVERGENT B0, `(.L_x_25) ;  /* 0x000002f000007945 */ /* 0x000fe20003800200 */
[----:B------:R-:W-:Y:S02]  /*1800*/  ELECT P0, URZ, PT ;  /* 0x0000000000ff782f */ /* 0x000fe40003800000 */
[----:B------:R-:W-:-:S04]  /*1810*/  UISETP.NE.AND UP0, UPT, UR6, 0x3, UPT ;  /* 0x000000030600788c */ /* 0x000fc8000bf05270 */
[----:B------:R-:W-:Y:S02]  /*1820*/  USEL UR9, URZ, 0x1, UP0 ;  /* 0x00000001ff097887 */ /* 0x000fe40008000000 */
[----:B------:R-:W-:-:S04]  /*1830*/  USEL UR6, UR6, URZ, UP0 ;  /* 0x000000ff06067287 */ /* 0x000fc80008000000 */
[----:B------:R-:W-:Y:S01]  /*1840*/  ULEA UR8, UR6, UR4, 0x3 ;  /* 0x0000000406087291 */ /* 0x000fe2000f8e18ff */
[----:B------:R-:W-:-:S04]  /*1850*/  LOP3.LUT R17, R17, UR9, RZ, 0x3c, !PT ;  /* 0x0000000911117c12 */ /* 0x000fc8000f8e3cff */
[----:B-1----:R-:W-:-:S04]  /*1860*/  SHF.L.U32 R2, R17, 0x1f, RZ ;  /* 0x0000001f11027819 */ /* 0x002fc800000006ff */
[----:B------:R1:W1:Y:S01]  /*1870*/  SYNCS.PHASECHK.TRANS64.TRYWAIT P2, [UR8+0x18], R2 ;  /* 0x00001802ff0075a7 */ /* 0x0002620008041108 */
[----:B------:R-:W-:Y:S05]  /*1880*/  @!P0 BRA `(.L_x_26) ;  /* 0x0000000000948947 */ /* 0x000fea0003800000 */
[----:B------:R-:W-:Y:S02]  /*1890*/  ULEA UR8, UR29, UR4, 0xf ;  /* 0x000000041d087291 */ /* 0x000fe4000f8e78ff */
[----:B------:R-:W-:Y:S02]  /*18a0*/  UIADD3 UR54, UP1, UPT, UR22, 0x80, URZ ;  /* 0x0000008016367890 */ /* 0x000fe4000ff3e0ff */
[----:B------:R-:W-:Y:S02]  /*18b0*/  USHF.L.U32 UR50, UR30, 0x6, URZ ;  /* 0x000000061e327899 */ /* 0x000fe400080006ff */
[----:B------:R-:W-:Y:S02]  /*18c0*/  UIADD3 UR46, UP0, UPT, UR22, 0x180, URZ ;  /* 0x00000180162e7890 */ /* 0x000fe4000ff1e0ff */
[----:B------:R-:W-:Y:S02]  /*18d0*/  UIADD3 UR48, UPT, UPT, UR8, 0x8400, URZ ;  /* 0x0000840008307890 */ /* 0x000fe4000fffe0ff */
[----:B------:R-:W-:-:S02]  /*18e0*/  UIADD3.X UR55, UPT, UPT, URZ, UR23, URZ, UP1, !UPT ;  /* 0x00000017ff377290 */ /* 0x000fc40008ffe4ff */
[----:B------:R-:W-:Y:S02]  /*18f0*/  UIADD3 UR42, UPT, UPT, UR50, 0x20, URZ ;  /* 0x00000020322a7890 */ /* 0x000fe4000fffe0ff */
[----:B------:R-:W-:Y:S02]  /*1900*/  UIADD3 UR40, UPT, UPT, UR8, 0xc400, URZ ;  /* 0x0000c40008287890 */ /* 0x000fe4000fffe0ff */
[----:B------:R-:W-:Y:S02]  /*1910*/  UIADD3.X UR47, UPT, UPT, URZ, UR23, URZ, UP0, !UPT ;  /* 0x00000017ff2f7290 */ /* 0x000fe400087fe4ff */
[----:B------:R-:W-:Y:S02]  /*1920*/  UIADD3 UR32, UPT, UPT, UR8, 0x20400, URZ ;  /* 0x0002040008207890 */ /* 0x000fe4000fffe0ff */
[----:B------:R-:W-:Y:S02]  /*1930*/  UIADD3 UR24, UPT, UPT, UR8, 0x22400, URZ ;  /* 0x0002240008187890 */ /* 0x000fe4000fffe0ff */
[----:B------:R-:W-:-:S02]  /*1940*/  UIADD3 UR16, UPT, UPT, UR8, 0x24400, URZ ;  /* 0x0002440008107890 */ /* 0x000fc4000fffe0ff */
[----:B------:R-:W-:Y:S01]  /*1950*/  UIADD3 UR8, UPT, UPT, UR8, 0x26400, URZ ;  /* 0x0002640008087890 */ /* 0x000fe2000fffe0ff */
[----:B------:R-:W-:Y:S01]  /*1960*/  UMOV UR38, 0x0 ;  /* 0x0000000000267882 */ /* 0x000fe20000000000 */
[----:B------:R-:W-:Y:S01]  /*1970*/  UMOV UR39, 0x10000000 ;  /* 0x1000000000277882 */ /* 0x000fe20000000000 */
[----:B------:R-:W-:Y:S01]  /*1980*/  UMOV UR41, UR49 ;  /* 0x0000003100297c82 */ /* 0x000fe20008000000 */
[----:B------:R-:W-:Y:S01]  /*1990*/  UMOV UR43, UR51 ;  /* 0x00000033002b7c82 */ /* 0x000fe20008000000 */
[----:B------:R-:W-:Y:S01]  /*19a0*/  UMOV UR44, UR52 ;  /* 0x00000034002c7c82 */ /* 0x000fe20008000000 */
[----:B------:R-:W-:Y:S01]  /*19b0*/  UMOV UR33, UR49 ;  /* 0x0000003100217c82 */ /* 0x000fe20008000000 */
[----:B------:R-:W-:Y:S01]  /*19c0*/  UMOV UR36, UR52 ;  /* 0x0000003400247c82 */ /* 0x000fe20008000000 */
[----:B------:R1:W-:Y:S01]  /*19d0*/  UTMALDG.3D [UR48], [UR54], desc[UR38] ;  /* 0x00002630360075b4 */ /* 0x0003e20008011000 */
[----:B------:R-:W-:Y:S01]  /*19e0*/  UMOV UR35, UR50 ;  /* 0x0000003200237c82 */ /* 0x000fe20008000000 */
[----:B------:R-:W-:Y:S01]  /*19f0*/  UMOV UR25, UR49 ;  /* 0x0000003100197c82 */ /* 0x000fe20008000000 */
        /* <DEDUP_REMOVED lines=9> */
[----:B------:R1:W-:Y:S01]  /*1a90*/  UTMALDG.3D [UR32], [UR46], desc[UR38] ;  /* 0x000026202e0075b4 */ /* 0x0003e20008011000 */
[----:B------:R1:W-:Y:S01]  /*1aa0*/  UTMALDG.3D [UR24], [UR46], desc[UR38] ;  /* 0x000026182e0075b4 */ /* 0x0003e20008011000 */
[----:B------:R1:W-:Y:S01]  /*1ab0*/  UTMALDG.3D [UR16], [UR46], desc[UR38] ;  /* 0x000026102e0075b4 */ /* 0x0003e20008011000 */
[----:B------:R1:W-:Y:S01]  /*1ac0*/  UTMALDG.3D [UR8], [UR46], desc[UR38] ;  /* 0x000026082e0075b4 */ /* 0x0003e20008011000 */
[----:B------:R-:W-:Y:S01]  /*1ad0*/  NOP ;  /* 0x0000000000007918 */ /* 0x000fe20000000000 */
.L_x_26:
[----:B-1----:R-:W-:Y:S05]  /*1ae0*/  BSYNC.RECONVERGENT B0 ;  /* 0x0000000000007941 */ /* 0x002fea0003800200 */
.L_x_25:
[----:B------:R-:W-:Y:S01]  /*1af0*/  UIADD3 UR30, UPT, UPT, UR30, 0x1, URZ ;  /* 0x000000011e1e7890 */ /* 0x000fe2000fffe0ff */
[----:B------:R-:W-:Y:S01]  /*1b00*/  UMOV UR29, UR6 ;  /* 0x00000006001d7c82 */ /* 0x000fe20008000000 */
[----:B------:R-:W-:Y:S02]  /*1b10*/  UMOV UR21, UR5 ;  /* 0x0000000500157c82 */ /* 0x000fe40008000000 */
[----:B------:R-:W-:-:S09]  /*1b20*/  UISETP.NE.AND UP0, UPT, UR30, UR5, UPT ;  /* 0x000000051e00728c */ /* 0x000fd2000bf05270 */
[----:B------:R-:W-:Y:S05]  /*1b30*/  BRA.U UP0, `(.L_x_27) ;  /* 0xfffffff900fc7547 */ /* 0x000fea000b83ffff */
.L_x_20:
[----:B------:R-:W-:Y:S01]  /*1b40*/  ULEA UR8, UR6, UR4, 0x3 ;  /* 0x0000000406087291 */ /* 0x000fe2000f8e18ff */
[----:B-1----:R-:W-:Y:S01]  /*1b50*/  SHF.L.U32 R2, R17, 0x1f, RZ ;  /* 0x0000001f11027819 */ /* 0x002fe200000006ff */
[----:B------:R-:W-:Y:S01]  /*1b60*/  @!P1 SYNCS.ARRIVE.TRANS64.A1T0 RZ, [UR4+0x78], RZ ;  /* 0x000078ffffff99a7 */ /* 0x000fe20008100004 */
[----:B------:R-:W-:-:S06]  /*1b70*/  UISETP.GT.AND UP0, UPT, UR15, UR14, UPT ;  /* 0x0000000e0f00728c */ /* 0x000fcc000bf04270 */
[----:B------:R1:W1:Y:S03]  /*1b80*/  SYNCS.PHASECHK.TRANS64.TRYWAIT P1, [UR8+0x18], R2 ;  /* 0x00001802ff0075a7 */ /* 0x0002660008021108 */
[----:B------:R-:W-:Y:S05]  /*1b90*/  BRA.U !UP0, `(.L_x_28) ;  /* 0x0000000508147547 */ /* 0x000fea000b800000 */
[----:B------:R-:W-:Y:S02]  /*1ba0*/  UIADD3 UR29, UPT, UPT, UR7, UR21, URZ ;  /* 0x00000015071d7290 */ /* 0x000fe4000fffe0ff */
[----:B------:R-:W-:Y:S02]  /*1bb0*/  UIADD3 UR26, UPT, UPT, UR34, 0x20, URZ ;  /* 0x00000020221a7890 */ /* 0x000fe4000fffe0ff */
[----:B------:R-:W-:Y:S02]  /*1bc0*/  UIADD3 UR18, UPT, UPT, UR34, 0x40, URZ ;  /* 0x0000004022127890 */ /* 0x000fe4000fffe0ff */
[----:B------:R-:W-:Y:S01]  /*1bd0*/  UIADD3 UR10, UPT, UPT, UR34, 0x60, URZ ;  /* 0x00000060220a7890 */ /* 0x000fe2000fffe0ff */
[----:B------:R-:W-:-:S11]  /*1be0*/  UMOV UR30, UR6 ;  /* 0x00000006001e7c82 */ /* 0x000fd60008000000 */
.L_x_35:
[----:B------:R-:W-:Y:S01]  /*1bf0*/  ULEA UR49, UR30, UR4, 0x3 ;  /* 0x000000041e317291 */ /* 0x000fe2000f8e18ff */
[----:B--2---:R-:W-:Y:S01]  /*1c00*/  @!P5 MOV R3, 0x10000 ;  /* 0x000100000003d802 */ /* 0x004fe20000000f00 */
[----:B-1----:R-:W-:Y:S10]  /*1c10*/  @P1 BRA `(.L_x_29) ;  /* 0x00000000000c1947 */ /* 0x002ff40003800000 */
[----:B------:R-:W-:-:S04]  /*1c20*/  SHF.L.U32 R4, R17, 0x1f, RZ ;  /* 0x0000001f11047819 */ /* 0x000fc800000006ff */
[----:B------:R-:W1:Y:S02]  /*1c30*/  SYNCS.PHASECHK.TRANS64.TRYWAIT P0, [UR49+0x18], R4 ;  /* 0x00001804ff0075a7 */ /* 0x000e640008001131 */
[----:B-1----:R-:W-:Y:S05]  /*1c40*/  @!P0 BRA `(.L_x_30) ;  /* 0x0000008400708947 */ /* 0x002fea0003800000 */
.L_x_29:
[----:B------:R2:W-:Y:S01]  /*1c50*/  @!P5 SYNCS.ARRIVE.TRANS64 RZ, [UR49], R3 ;  /* 0x00000003ffffd9a7 */ /* 0x0005e20008000031 */
[----:B------:R-:W-:Y:S04]  /*1c60*/  BSSY.RECONVERGENT B0, `(.L_x_31) ;  /* 0x0000003000007945 */ /* 0x000fe80003800200 */
[----:B------:R-:W-:Y:S05]  /*1c70*/  @P4 BRA `(.L_x_32) ;  /* 0x0000000000044947 */ /* 0x000fea0003800000 */
[----:B------:R-:W-:Y:S05]  /*1c80*/  BPT.TRAP 0x1 ;  /* 0x000000040000795c */ /* 0x000fea0000300000 */
.L_x_32:
[----:B------:R-:W-:Y:S05]  /*1c90*/  BSYNC.RECONVERGENT B0 ;  /* 0x0000000000007941 */ /* 0x000fea0003800200 */
.L_x_31:
        /* <DEDUP_REMOVED lines=19> */
[----:B------:R-:W-:Y:S02]  /*1dd0*/  UIADD3 UR32, UPT, UPT, UR8, 0x20400, URZ ;  /* 0x0002040008207890 */ /* 0x000fe4000fffe0ff */
[----:B------:R-:W-:Y:S02]  /*1de0*/  UIADD3.X UR47, UPT, UPT, URZ, UR23, URZ, UP0, !UPT ;  /* 0x00000017ff2f7290 */ /* 0x000fe400087fe4ff */
        /* <DEDUP_REMOVED lines=22> */
[----:B------:R1:W-:Y:S01]  /*1f50*/  UTMALDG.3D [UR32], [UR46], desc[UR38] ;  /* 0x000026202e0075b4 */ /* 0x0003e20008011000 */
[----:B------:R1:W-:Y:S01]  /*1f60*/  UTMALDG.3D [UR24], [UR46], desc[UR38] ;  /* 0x000026182e0075b4 */ /* 0x0003e20008011000 */
[----:B------:R1:W-:Y:S01]  /*1f70*/  UTMALDG.3D [UR16], [UR46], desc[UR38] ;  /* 0x000026102e0075b4 */ /* 0x0003e20008011000 */
[----:B------:R1:W-:Y:S01]  /*1f80*/  UTMALDG.3D [UR8], [UR46], desc[UR38] ;  /* 0x000026082e0075b4 */ /* 0x0003e20008011000 */
[----:B------:R-:W-:Y:S01]  /*1f90*/  NOP ;  /* 0x0000000000007918 */ /* 0x000fe20000000000 */
.L_x_34:
[----:B-1----:R-:W-:Y:S05]  /*1fa0*/  BSYNC.RECONVERGENT B0 ;  /* 0x0000000000007941 */ /* 0x002fea0003800200 */
.L_x_33:
[----:B------:R-:W-:Y:S01]  /*1fb0*/  UIADD3 UR21, UPT, UPT, UR21, 0x1, URZ ;  /* 0x0000000115157890 */ /* 0x000fe2000fffe0ff */
[----:B------:R-:W-:-:S03]  /*1fc0*/  UMOV UR30, UR6 ;  /* 0x00000006001e7c82 */ /* 0x000fc60008000000 */
[----:B------:R-:W-:-:S09]  /*1fd0*/  UISETP.NE.AND UP0, UPT, UR21, UR29, UPT ;  /* 0x0000001d1500728c */ /* 0x000fd2000bf05270 */
[----:B------:R-:W-:Y:S05]  /*1fe0*/  BRA.U UP0, `(.L_x_35) ;  /* 0xfffffffd00007547 */ /* 0x000fea000b83ffff */
.L_x_28:
[C---:B-1----:R-:W-:Y:S01]  /*1ff0*/  LEA R2, R16.reuse, UR4, 0x3 ;  /* 0x0000000410027c11 */ /* 0x042fe2000f8e18ff */
[----:B------:R-:W-:Y:S01]  /*2000*/  NOP ;  /* 0x0000000000007918 */ /* 0x000fe20000000000 */
[----:B--2---:R-:W-:Y:S02]  /*2010*/  SHF.L.U32 R3, R13, 0x1f, RZ ;  /* 0x0000001f0d037819 */ /* 0x004fe400000006ff */
[----:B------:R-:W-:Y:S02]  /*2020*/  LEA R4, R16, UR4, 0x4 ;  /* 0x0000000410047c11 */ /* 0x000fe4000f8e20ff */
[----:B------:R-:W1:Y:S02]  /*2030*/  SYNCS.PHASECHK.TRANS64.TRYWAIT P0, [R2+URZ+0x80], R3 ;  /* 0x00008003020075a7 */ /* 0x000e6400080011ff */
[----:B-1----:R-:W-:Y:S05]  /*2040*/  @!P0 BRA `(.L_x_36) ;  /* 0x0000008000888947 */ /* 0x002fea0003800000 */
.L_x_173:
[----:B------:R-:W2:Y:S01]  /*2050*/  LDS.128 R4, [R4+0x110] ;  /* 0x0001100004047984 */ /* 0x000ea20000000c00 */
[----:B---3--:R-:W-:Y:S01]  /*2060*/  ISETP.GE.AND P0, PT, R26, 0x1, PT ;  /* 0x000000011a00780c */ /* 0x008fe20003f06270 */
[----:B-1----:R-:W-:Y:S01]  /*2070*/  VIADD R2, R2, 0x90 ;  /* 0x0000009002027836 */ /* 0x002fe20000000000 */
[----:B------:R-:W-:Y:S01]  /*2080*/  @!PT LDS RZ, [RZ] ;  /* 0x00000000fffff984 */ /* 0x000fe20000000800 */
[----:B------:R-:W-:Y:S01]  /*2090*/  @!PT LDS RZ, [RZ] ;  /* 0x00000000fffff984 */ /* 0x000fe20000000800 */
[----:B------:R-:W-:Y:S01]  /*20a0*/  @!PT LDS RZ, [RZ] ;  /* 0x00000000fffff984 */ /* 0x000fe20000000800 */
[----:B------:R-:W-:Y:S01]  /*20b0*/  @!PT LDS RZ, [RZ] ;  /* 0x00000000fffff984 */ /* 0x000fe20000000800 */
[----:B------:R1:W-:Y:S06]  /*20c0*/  MEMBAR.ALL.CTA ;  /* 0x0000000000007992 */ /* 0x0003ec0000008000 */
[----:B-1----:R-:W1:Y:S01]  /*20d0*/  FENCE.VIEW.ASYNC.S ;  /* 0x00000000000073c6 */ /* 0x002e620000000000 */
[----:B------:R-:W-:-:S04]  /*20e0*/  PRMT R2, RZ, 0x654, R2 ;  /* 0x00000654ff027816 */ /* 0x000fc80000000002 */
[----:B-1----:R1:W-:Y:S01]  /*20f0*/  SYNCS.ARRIVE.TRANS64.RED.A1T0 RZ, [R2+URZ], RZ ;  /* 0x000000ff02ff79a7 */ /* 0x0023e200081004ff */
[----:B--2---:R-:W-:-:S13]  /*2100*/  LOP3.LUT P2, RZ, R6, 0x1, RZ, 0xc0, !PT ;  /* 0x0000000106ff7812 */ /* 0x004fda000784c0ff */
[----:B------:R-:W-:Y:S01]  /*2110*/  @P2 SHF.R.U32.HI R3, RZ, 0x10, R5 ;  /* 0x00000010ff032819 */ /* 0x000fe20000011605 */
[----:B------:R-:W-:Y:S01]  /*2120*/  VOTEU.ANY UP0, P2 ;  /* 0x0000000000ff7886 */ /* 0x000fe20001000100 */
[----:B------:R-:W-:Y:S02]  /*2130*/  @P2 MOV R10, R4 ;  /* 0x00000004000a2202 */ /* 0x000fe40000000f00 */
[----:B------:R-:W-:Y:S02]  /*2140*/  @P2 R2UR.BROADCAST UR8, R3 ;  /* 0x00000000030822ca */ /* 0x000fe400008e0000 */
[----:B------:R-:W-:-:S11]  /*2150*/  @P2 LOP3.LUT R9, R5, 0xffff, RZ, 0xc0, !PT ;  /* 0x0000ffff05092812 */ /* 0x000fd600078ec0ff */
[----:B------:R-:W-:Y:S01]  /*2160*/  @UP0 UMOV UR52, UR8 ;  /* 0x0000000800340c82 */ /* 0x000fe20008000000 */
[----:B-1----:R-:W-:Y:S05]  /*2170*/  @!P0 BRA `(.L_x_37) ;  /* 0x0000000000b88947 */ /* 0x002fea0003800000 */
[----:B------:R-:W4:Y:S01]  /*2180*/  LDC.64 R4, c[0x0][0xb18] ;  /* 0x0002c600ff047b82 */ /* 0x000f220000000a00 */
[----:B------:R-:W-:-:S07]  /*2190*/  ISETP.NE.AND P3, PT, R26, 0x1, PT ;  /* 0x000000011a00780c */ /* 0x000fce0003f65270 */
[----:B------:R-:W1:Y:S08]  /*21a0*/  LDC.64 R6, c[0x0][0xb10] ;  /* 0x0002c400ff067b82 */ /* 0x000e700000000a00 */
[----:B------:R-:W2:Y:S08]  /*21b0*/  LDC R14, c[0x0][0xb20] ;  /* 0x0002c800ff0e7b82 */ /* 0x000eb00000000800 */
[----:B------:R-:W3:Y:S01]  /*21c0*/  LDC R15, c[0x0][0xb0c] ;  /* 0x0002c300ff0f7b82 */ /* 0x000ee20000000800 */
[----:B----4-:R-:W-:Y:S01]  /*21d0*/  IMAD.HI.U32 R19, R0, R5, RZ ;  /* 0x0000000500137227 */ /* 0x010fe200078e00ff */
[----:B------:R-:W-:-:S03]  /*21e0*/  ISETP.NE.AND P0, PT, R4, 0x1, PT ;  /* 0x000000010400780c */ /* 0x000fc60003f05270 */
[----:B------:R-:W-:-:S03]  /*21f0*/  IMAD.HI.U32 R5, R9, R5, RZ ;  /* 0x0000000509057227 */ /* 0x000fc600078e00ff */
[----:B------:R-:W4:Y:S01]  /*2200*/  LDC.64 R2, c[0x0][0xb28] ;  /* 0x0002ca00ff027b82 */ /* 0x000f220000000a00 */
[----:B-1----:R-:W-:-:S04]  /*2210*/  IMAD.HI.U32 R20, R8, R6, RZ ;  /* 0x0000000608147227 */ /* 0x002fc800078e00ff */
[----:B------:R-:W-:Y:S01]  /*2220*/  IMAD.HI.U32 R21, R10, R6, RZ ;  /* 0x000000060a157227 */ /* 0x000fe200078e00ff */
[----:B------:R-:W-:Y:S02]  /*2230*/  SHF.R.U32.HI R20, RZ, R7, R20 ;  /* 0x00000007ff147219 */ /* 0x000fe40000011614 */
[-C--:B--2---:R-:W-:Y:S02]  /*2240*/  SHF.R.U32.HI R19, RZ, R14.reuse, R19 ;  /* 0x0000000eff137219 */ /* 0x084fe40000011613 */
[----:B------:R-:W-:Y:S02]  /*2250*/  SHF.R.U32.HI R5, RZ, R14, R5 ;  /* 0x0000000eff057219 */ /* 0x000fe40000011605 */
[----:B------:R-:W-:Y:S02]  /*2260*/  SEL R19, R0, R19, !P0 ;  /* 0x0000001300137207 */ /* 0x000fe40004000000 */
[----:B------:R-:W-:Y:S02]  /*2270*/  SHF.R.U32.HI R21, RZ, R7, R21 ;  /* 0x00000007ff157219 */ /* 0x000fe40000011615 */
[----:B---3--:R-:W-:-:S02]  /*2280*/  ISETP.NE.AND P1, PT, R15, 0x1, PT ;  /* 0x000000010f00780c */ /* 0x008fc40003f25270 */
[----:B------:R-:W-:Y:S02]  /*2290*/  SEL R5, R9, R5, !P0 ;  /* 0x0000000509057207 */ /* 0x000fe40004000000 */
[----:B------:R-:W-:Y:S02]  /*22a0*/  SEL R20, R8, R20, !P1 ;  /* 0x0000001408147207 */ /* 0x000fe40004800000 */
[----:B------:R-:W-:Y:S01]  /*22b0*/  SEL R21, R10, R21, !P1 ;  /* 0x000000150a157207 */ /* 0x000fe20004800000 */
[----:B----4-:R-:W-:-:S04]  /*22c0*/  IMAD.HI.U32 R18, R19, R2, RZ ;  /* 0x0000000213127227 */ /* 0x010fc800078e00ff */
        /* <DEDUP_REMOVED lines=10> */
[----:B------:R-:W-:-:S04]  /*2370*/  @!P0 IMAD.HI.U32 R7, R21, R2, RZ ;  /* 0x0000000215078227 */ /* 0x000fc800078e00ff */
[----:B------:R-:W-:Y:S01]  /*2380*/  IMAD.MOV R2, RZ, RZ, -R6 ;  /* 0x000000ffff027224 */ /* 0x000fe200078e0a06 */
[----:B------:R-:W-:Y:S02]  /*2390*/  @!P0 SHF.R.U32.HI R3, RZ, R3, R7 ;  /* 0x00000003ff038219 */ /* 0x000fe40000011607 */
[----:B------:R-:W-:Y:S01]  /*23a0*/  IADD3 R7, PT, PT, -R5, RZ, RZ ;  /* 0x000000ff05077210 */ /* 0x000fe20007ffe1ff */
[----:B------:R-:W-:Y:S01]  /*23b0*/  IMAD R2, R26, R2, R5 ;  /* 0x000000021a027224 */ /* 0x000fe200078e0205 */
        /* <DEDUP_REMOVED lines=10> */
.L_x_37:
[----:B------:R-:W1:Y:S02]  /*2460*/  LDCU UR8, c[0x0][0xb30] ;  /* 0x00016600ff0877ac */ /* 0x000e640008000800 */
[----:B-1----:R-:W-:-:S09]  /*2470*/  UISETP.NE.AND UP0, UPT, UR8, 0x1, UPT ;  /* 0x000000010800788c */ /* 0x002fd2000bf05270 */
[----:B------:R-:W-:Y:S05]  /*2480*/  BRA.U UP0, `(.L_x_38) ;  /* 0x0000000100407547 */ /* 0x000fea000b800000 */
[----:B------:R-:W1:Y:S08]  /*2490*/  LDC.64 R4, c[0x0][0xb10] ;  /* 0x0002c400ff047b82 */ /* 0x000e700000000a00 */
[----:B------:R-:W2:Y:S08]  /*24a0*/  LDC.64 R2, c[0x0][0xb18] ;  /* 0x0002c600ff027b82 */ /* 0x000eb00000000a00 */
[----:B------:R-:W3:Y:S08]  /*24b0*/  LDC R6, c[0x0][0xb20] ;  /* 0x0002c800ff067b82 */ /* 0x000ef00000000800 */
[----:B------:R-:W4:Y:S01]  /*24c0*/  LDC R7, c[0x0][0xb0c] ;  /* 0x0002c300ff077b82 */ /* 0x000f220000000800 */
[----:B-1----:R-:W-:-:S05]  /*24d0*/  IMAD.HI.U32 R4, R10, R4, RZ ;  /* 0x000000040a047227 */ /* 0x002fca00078e00ff */
[----:B------:R-:W-:Y:S01]  /*24e0*/  SHF.R.U32.HI R4, RZ, R5, R4 ;  /* 0x00000005ff047219 */ /* 0x000fe20000011604 */
[----:B--2---:R-:W-:Y:S01]  /*24f0*/  IMAD.HI.U32 R3, R9, R3, RZ ;  /* 0x0000000309037227 */ /* 0x004fe200078e00ff */
[----:B------:R-:W-:-:S04]  /*2500*/  ISETP.NE.AND P0, PT, R2, 0x1, PT ;  /* 0x000000010200780c */ /* 0x000fc80003f05270 */
[----:B---3--:R-:W-:-:S04]  /*2510*/  SHF.R.U32.HI R3, RZ, R6, R3 ;  /* 0x00000006ff037219 */ /* 0x008fc80000011603 */
[----:B------:R-:W-:Y:S02]  /*2520*/  SEL R3, R9, R3, !P0 ;  /* 0x0000000309037207 */ /* 0x000fe40004000000 */
[----:B----4-:R-:W-:-:S04]  /*2530*/  ISETP.NE.AND P1, PT, R7, 0x1, PT ;  /* 0x000000010700780c */ /* 0x010fc80003f25270 */
[----:B------:R-:W-:-:S05]  /*2540*/  SEL R4, R10, R4, !P1 ;  /* 0x000000040a047207 */ /* 0x000fca0004800000 */
[----:B------:R-:W-:Y:S02]  /*2550*/  IMAD.IADD R5, R3, 0x1, -R4 ;  /* 0x0000000103057824 */ /* 0x000fe400078e0a04 */
[----:B------:R-:W-:Y:S02]  /*2560*/  IMAD.IADD R3, R4, 0x1, -R3 ;  /* 0x0000000104037824 */ /* 0x000fe400078e0a03 */
[----:B------:R-:W-:Y:S02]  /*2570*/  IMAD R10, R5, R7, R10 ;  /* 0x00000007050a7224 */ /* 0x000fe400078e020a */
[----:B------:R-:W-:-:S07]  /*2580*/  IMAD R9, R3, R2, R9 ;  /* 0x0000000203097224 */ /* 0x000fce00078e0209 */
.L_x_38:
[----:B------:R-:W-:Y:S01]  /*2590*/  VIADD R16, R16, 0x1 ;  /* 0x0000000110107836 */ /* 0x000fe20000000000 */
[----:B------:R-:W-:Y:S01]  /*25a0*/  PLOP3.LUT P1, PT, PT, PT, PT, 0x80, 0x8 ;  /* 0x000000000008781c */ /* 0x000fe20003f2f070 */
[----:B------:R-:W-:Y:S02]  /*25b0*/  IMAD.IADD R15, R10, 0x1, R63 ;  /* 0x000000010a0f7824 */ /* 0x000fe400078e023f */
[----:B------:R-:W-:Y:S01]  /*25c0*/  IMAD.IADD R14, R9, 0x1, R62 ;  /* 0x00000001090e7824 */ /* 0x000fe200078e023e */
[----:B------:R-:W-:-:S04]  /*25d0*/  ISETP.NE.AND P0, PT, R16, 0x2, PT ;  /* 0x000000021000780c */ /* 0x000fc80003f05270 */
[----:B------:R-:W-:Y:S02]  /*25e0*/  SEL R2, RZ, 0x1, P0 ;  /* 0x00000001ff027807 */ /* 0x000fe40000000000 */
[----:B------:R-:W-:Y:S02]  /*25f0*/  SEL R16, R16, RZ, P0 ;  /* 0x000000ff10107207 */ /* 0x000fe40000000000 */
[----:B------:R-:W-:Y:S01]  /*2600*/  LOP3.LUT R13, R13, R2, RZ, 0x3c, !PT ;  /* 0x000000020d0d7212 */ /* 0x000fe200078e3cff */
[----:B------:R-:W-:Y:S06]  /*2610*/  @P2 BRA `(.L_x_39) ;  /* 0xffffffec00c02947 */ /* 0x000fec000383ffff */
[----:B------:R-:W-:Y:S01]  /*2620*/  UIADD3 UR4, UPT, UPT, UR4, 0x18, URZ ;  /* 0x0000001804047890 */ /* 0x000fe2000fffe0ff */
[----:B------:R-:W-:-:S03]  /*2630*/  SHF.L.U32 R2, R17, 0x1f, RZ ;  /* 0x0000001f11027819 */ /* 0x000fc600000006ff */
[----:B------:R-:W-:-:S09]  /*2640*/  ULEA UR5, UR6, UR4, 0x3 ;  /* 0x0000000406057291 */ /* 0x000fd2000f8e18ff */
[----:B------:R-:W1:Y:S02]  /*2650*/  SYNCS.PHASECHK.TRANS64.TRYWAIT P0, [UR5], R2 ;  /* 0x00000002ff0075a7 */ /* 0x000e640008001105 */
[----:B-1----:R-:W-:Y:S05]  /*2660*/  @!P0 BRA `(.L_x_40) ;  /* 0x0000007c00148947 */ /* 0x002fea0003800000 */
.L_x_175:
[----:B------:R-:W-:-:S04]  /*2670*/  UIADD3 UR6, UPT, UPT, UR6, 0x1, URZ ;  /* 0x0000000106067890 */ /* 0x000fc8000fffe0ff */
[----:B------:R-:W-:-:S04]  /*2680*/  UISETP.NE.AND UP0, UPT, UR6, 0x3, UPT ;  /* 0x000000030600788c */ /* 0x000fc8000bf05270 */
[----:B------:R-:W-:Y:S02]  /*2690*/  USEL UR7, URZ, 0x1, UP0 ;  /* 0x00000001ff077887 */ /* 0x000fe40008000000 */
[----:B------:R-:W-:-:S04]  /*26a0*/  USEL UR6, UR6, URZ, UP0 ;  /* 0x000000ff06067287 */ /* 0x000fc80008000000 */
[----:B------:R-:W-:Y:S01]  /*26b0*/  ULEA UR5, UR6, UR4, 0x3 ;  /* 0x0000000406057291 */ /* 0x000fe2000f8e18ff */
[----:B------:R-:W-:-:S04]  /*26c0*/  LOP3.LUT R17, R17, UR7, RZ, 0x3c, !PT ;  /* 0x0000000711117c12 */ /* 0x000fc8000f8e3cff */
[----:B-1----:R-:W-:-:S04]  /*26d0*/  SHF.L.U32 R2, R17, 0x1f, RZ ;  /* 0x0000001f11027819 */ /* 0x002fc800000006ff */
[----:B------:R-:W1:Y:S02]  /*26e0*/  SYNCS.PHASECHK.TRANS64.TRYWAIT P0, [UR5], R2 ;  /* 0x00000002ff0075a7 */ /* 0x000e640008001105 */
[----:B-1----:R-:W-:Y:S05]  /*26f0*/  @!P0 BRA `(.L_x_41) ;  /* 0x0000007c00088947 */ /* 0x002fea0003800000 */
.L_x_177:
[----:B------:R-:W-:-:S04]  /*2700*/  UIADD3 UR6, UPT, UPT, UR6, 0x1, URZ ;  /* 0x0000000106067890 */ /* 0x000fc8000fffe0ff */
[----:B------:R-:W-:-:S04]  /*2710*/  UISETP.NE.AND UP0, UPT, UR6, 0x3, UPT ;  /* 0x000000030600788c */ /* 0x000fc8000bf05270 */
[----:B------:R-:W-:Y:S02]  /*2720*/  USEL UR5, URZ, 0x1, UP0 ;  /* 0x00000001ff057887 */ /* 0x000fe40008000000 */
[----:B------:R-:W-:-:S04]  /*2730*/  USEL UR6, UR6, URZ, UP0 ;  /* 0x000000ff06067287 */ /* 0x000fc80008000000 */
[----:B------:R-:W-:Y:S01]  /*2740*/  ULEA UR6, UR6, UR4, 0x3 ;  /* 0x0000000406067291 */ /* 0x000fe2000f8e18ff */
[----:B-1----:R-:W-:-:S04]  /*2750*/  LOP3.LUT R2, R17, UR5, RZ, 0x3c, !PT ;  /* 0x0000000511027c12 */ /* 0x002fc8000f8e3cff */
[----:B------:R-:W-:Y:S01]  /*2760*/  SHF.L.U32 R2, R2, 0x1f, RZ ;  /* 0x0000001f02027819 */ /* 0x000fe200000006ff */
[----:B----4-:R-:W-:-:S07]  /*2770*/  IMAD.U32 R0, RZ, RZ, UR6 ;  /* 0x00000006ff007e24 */ /* 0x010fce000f8e00ff */
.L_x_42:
[----:B-1----:R1:W2:Y:S02]  /*2780*/  SYNCS.PHASECHK.TRANS64.TRYWAIT P0, [R0+URZ], R2 ;  /* 0x00000002000075a7 */ /* 0x0022a400080011ff */
[----:B--2---:R-:W-:Y:S05]  /*2790*/  @!P0 NANOSLEEP.SYNCS 0x989680 ;  /* 0x009896800000895d */ /* 0x004fea0003900000 */
[----:B------:R-:W2:Y:S02]  /*27a0*/  @!P0 SYNCS.PHASECHK.TRANS64 P0, [R0+URZ], R2 ;  /* 0x00000002000085a7 */ /* 0x000ea400080010ff */
[----:B--2---:R-:W-:Y:S05]  /*27b0*/  @P0 EXIT ;  /* 0x000000000000094d */ /* 0x004fea0003800000 */
[----:B------:R-:W-:Y:S05]  /*27c0*/  BRA `(.L_x_42) ;  /* 0xfffffffc00ec7947 */ /* 0x000fea000383ffff */
.L_x_17:
[----:B------:R-:W-:-:S04]  /*27d0*/  UISETP.NE.AND UP1, UPT, UR37, URZ, UPT ;  /* 0x000000ff2500728c */ /* 0x000fc8000bf25270 */
[----:B------:R-:W-:-:S09]  /*27e0*/  UISETP.NE.OR UP1, UPT, UR8, 0x1, UP1 ;  /* 0x000000010800788c */ /* 0x000fd20008f25670 */
[----:B------:R-:W-:Y:S05]  /*27f0*/  BRA.U UP1, `(.L_x_43) ;  /* 0x0000000501487547 */ /* 0x000fea000b800000 */
[----:B------:R-:W-:Y:S01]  /*2800*/  ISETP.NE.AND P2, PT, R2, RZ, PT ;  /* 0x000000ff0200720c */ /* 0x000fe20003f45270 */
[----:B------:R-:W-:Y:S01]  /*2810*/  IMAD.MOV.U32 R12, RZ, RZ, 0x1 ;  /* 0x00000001ff0c7424 */ /* 0x000fe200078e00ff */
[----:B------:R-:W-:Y:S02]  /*2820*/  CS2R R10, SRZ ;  /* 0x00000000000a7805 */ /* 0x000fe4000001ff00 */
[----:B------:R-:W-:Y:S01]  /*2830*/  CS2R R8, SRZ ;  /* 0x0000000000087805 */ /* 0x000fe2000001ff00 */
[----:B------:R-:W-:Y:S01]  /*2840*/  UMOV UR4, 0x400 ;  /* 0x0000040000047882 */ /* 0x000fe20000000000 */
[----:B------:R-:W-:Y:S01]  /*2850*/  UMOV UR6, URZ ;  /* 0x000000ff00067c82 */ /* 0x000fe20008000000 */
[----:B------:R-:W-:-:S12]  /*2860*/  ULEA UR37, UR37, UR4, 0x18 ;  /* 0x0000000425257291 */ /* 0x000fd8000f8ec0ff */
.L_x_47:
[----:B------:R-:W-:Y:S02]  /*2870*/  LEA R0, R8, UR37, 0x3 ;  /* 0x0000002508007c11 */ /* 0x000fe4000f8e18ff */
[----:B------:R-:W-:-:S03]  /*2880*/  SHF.L.U32 R4, R9, 0x1f, RZ ;  /* 0x0000001f09047819 */ /* 0x000fc600000006ff */
[----:B------:R-:W-:Y:S01]  /*2890*/  VIADD R5, R0, 0xf0 ;  /* 0x000000f000057836 */ /* 0x000fe20000000000 */
[----:B------:R-:W1:Y:S02]  /*28a0*/  SYNCS.PHASECHK.TRANS64.TRYWAIT P0, [R0+URZ+0xe0], R4 ;  /* 0x0000e004000075a7 */ /* 0x000e6400080011ff */
[----:B-1----:R-:W-:Y:S05]  /*28b0*/  @!P0 BRA `(.L_x_44) ;  /* 0x0000007800b08947 */ /* 0x002fea0003800000 */
.L_x_178:
[----:B------:R-:W-:Y:S01]  /*28c0*/  ULEA UR5, UR6, UR37, 0x3 ;  /* 0x0000002506057291 */ /* 0x000fe2000f8e18ff */
[----:B-1----:R-:W-:Y:S01]  /*28d0*/  PRMT R0, RZ, 0x654, R5 ;  /* 0x00000654ff007816 */ /* 0x002fe20000000005 */
[----:B------:R-:W-:Y:S01]  /*28e0*/  @!P2 IMAD.MOV.U32 R4, RZ, RZ, 0x10 ;  /* 0x00000010ff04a424 */ /* 0x000fe200078e00ff */
[----:B------:R-:W-:Y:S01]  /*28f0*/  SHF.L.U32 R5, R12, 0x1f, RZ ;  /* 0x0000001f0c057819 */ /* 0x000fe200000006ff */
[----:B------:R-:W-:Y:S01]  /*2900*/  UIADD3 UR4, UPT, UPT, UR5, 0x80, URZ ;  /* 0x0000008005047890 */ /* 0x000fe2000fffe0ff */
[----:B------:R1:W-:Y:S05]  /*2910*/  SYNCS.ARRIVE.TRANS64.RED.A1T0 RZ, [R0+URZ], RZ ;  /* 0x000000ff00ff79a7 */ /* 0x0003ea00081004ff */
[----:B------:R-:W-:Y:S01]  /*2920*/  IMAD.U32 R6, RZ, RZ, UR4 ;  /* 0x00000004ff067e24 */ /* 0x000fe2000f8e00ff */
[----:B------:R-:W2:Y:S04]  /*2930*/  SYNCS.PHASECHK.TRANS64.TRYWAIT P0, [UR5+0x90], R5 ;  /* 0x00009005ff0075a7 */ /* 0x000ea80008001105 */
[----:B------:R-:W-:Y:S01]  /*2940*/  PRMT R6, R2, 0x654, R6 ;  /* 0x0000065402067816 */ /* 0x000fe20000000006 */
[----:B-12---:R-:W-:Y:S06]  /*2950*/  @!P0 BRA `(.L_x_45) ;  /* 0x00000078009c8947 */ /* 0x006fec0003800000 */
.L_x_180:
[----:B------:R-:W-:Y:S01]  /*2960*/  ULEA UR4, UR6, UR37, 0x4 ;  /* 0x0000002506047291 */ /* 0x000fe2000f8e20ff */
[----:B------:R-:W-:Y:S01]  /*2970*/  SEL R3, R6, R3, !P2 ;  /* 0x0000000306037207 */ /* 0x000fe20005000000 */
[----:B------:R-:W-:Y:S01]  /*2980*/  UIADD3 UR5, UPT, UPT, UR5, 0x80, URZ ;  /* 0x0000008005057890 */ /* 0x000fe2000fffe0ff */
[----:B-1----:R-:W-:Y:S01]  /*2990*/  LEA R0, R11, UR37, 0x3 ;  /* 0x000000250b007c11 */ /* 0x002fe2000f8e18ff */
[----:B------:R-:W-:Y:S01]  /*29a0*/  UIADD3 UR4, UPT, UPT, UR4, 0x110, URZ ;  /* 0x0000011004047890 */ /* 0x000fe2000fffe0ff */
[----:B------:R1:W-:Y:S01]  /*29b0*/  @!P2 SYNCS.ARRIVE.TRANS64.RED RZ, [R3+URZ], R4 ;  /* 0x0000000403ffa9a7 */ /* 0x0003e200080004ff */
[----:B------:R-:W-:Y:S01]  /*29c0*/  UIADD3 UR6, UPT, UPT, UR6, 0x1, URZ ;  /* 0x0000000106067890 */ /* 0x000fe2000fffe0ff */
[----:B------:R-:W-:-:S03]  /*29d0*/  VIADD R8, R8, 0x1 ;  /* 0x0000000108087836 */ /* 0x000fc60000000000 */
[----:B------:R-:W-:Y:S02]  /*29e0*/  UISETP.NE.AND UP0, UPT, UR6, 0x2, UPT ;  /* 0x000000020600788c */ /* 0x000fe4000bf05270 */
[----:B------:R-:W-:Y:S01]  /*29f0*/  ISETP.NE.AND P0, PT, R8, 0x2, PT ;  /* 0x000000020800780c */ /* 0x000fe20003f05270 */
[----:B------:R-:W-:Y:S06]  /*2a00*/  UGETNEXTWORKID.BROADCAST [UR4], [UR5] ;  /* 0x00000000040073ca */ /* 0x000fec0008000100 */
[----:B------:R-:W-:Y:S02]  /*2a10*/  USEL UR4, URZ, 0x1, UP0 ;  /* 0x00000001ff047887 */ /* 0x000fe40008000000 */
[----:B------:R-:W-:-:S04]  /*2a20*/  USEL UR6, UR6, URZ, UP0 ;  /* 0x000000ff06067287 */ /* 0x000fc80008000000 */
[----:B------:R-:W-:Y:S02]  /*2a30*/  LOP3.LUT R12, R12, UR4, RZ, 0x3c, !PT ;  /* 0x000000040c0c7c12 */ /* 0x000fe4000f8e3cff */
[----:B-1----:R-:W-:-:S04]  /*2a40*/  SHF.L.U32 R4, R10, 0x1f, RZ ;  /* 0x0000001f0a047819 */ /* 0x002fc800000006ff */
[----:B------:R-:W1:Y:S02]  /*2a50*/  SYNCS.PHASECHK.TRANS64.TRYWAIT P1, [R0+URZ+0x80], R4 ;  /* 0x00008004000075a7 */ /* 0x000e6400080211ff */
[----:B-1----:R-:W-:Y:S05]  /*2a60*/  @!P1 BRA `(.L_x_46) ;  /* 0x0000007800709947 */ /* 0x002fea0003800000 */
.L_x_181:
[C---:B-1----:R-:W-:Y:S01]  /*2a70*/  LEA R4, R11.reuse, UR37, 0x4 ;  /* 0x000000250b047c11 */ /* 0x042fe2000f8e20ff */
[----:B------:R-:W-:Y:S01]  /*2a80*/  VIADD R0, R0, 0x90 ;  /* 0x0000009000007836 */ /* 0x000fe20000000000 */
[----:B------:R-:W-:Y:S01]  /*2a90*/  SEL R8, R8, RZ, P0 ;  /* 0x000000ff08087207 */ /* 0x000fe20000000000 */
[----:B------:R-:W-:-:S03]  /*2aa0*/  VIADD R11, R11, 0x1 ;  /* 0x000000010b0b7836 */ /* 0x000fc60000000000 */
[----:B------:R-:W1:Y:S01]  /*2ab0*/  LDS.128 R4, [R4+0x110] ;  /* 0x0001100004047984 */ /* 0x000e620000000c00 */
[----:B------:R-:W-:Y:S02]  /*2ac0*/  PRMT R0, RZ, 0x654, R0 ;  /* 0x00000654ff007816 */ /* 0x000fe40000000000 */
[C---:B------:R-:W-:Y:S01]  /*2ad0*/  ISETP.NE.AND P1, PT, R11.reuse, 0x2, PT ;  /* 0x000000020b00780c */ /* 0x040fe20003f25270 */
[----:B------:R-:W-:Y:S01]  /*2ae0*/  @!PT LDS RZ, [RZ] ;  /* 0x00000000fffff984 */ /* 0x000fe20000000800 */
[----:B------:R-:W-:Y:S01]  /*2af0*/  @!PT LDS RZ, [RZ] ;  /* 0x00000000fffff984 */ /* 0x000fe20000000800 */
[----:B------:R-:W-:Y:S01]  /*2b00*/  @!PT LDS RZ, [RZ] ;  /* 0x00000000fffff984 */ /* 0x000fe20000000800 */
[----:B------:R-:W-:Y:S01]  /*2b10*/  @!PT LDS RZ, [RZ] ;  /* 0x00000000fffff984 */ /* 0x000fe20000000800 */
[----:B------:R2:W-:Y:S06]  /*2b20*/  MEMBAR.ALL.CTA ;  /* 0x0000000000007992 */ /* 0x0005ec0000008000 */
[----:B--2---:R-:W2:Y:S01]  /*2b30*/  FENCE.VIEW.ASYNC.S ;  /* 0x00000000000073c6 */ /* 0x004ea20000000000 */
[----:B------:R-:W-:Y:S01]  /*2b40*/  SEL R11, R11, RZ, P1 ;  /* 0x000000ff0b0b7207 */ /* 0x000fe20000800000 */
[----:B--2---:R2:W-:Y:S01]  /*2b50*/  SYNCS.ARRIVE.TRANS64.RED.A1T0 RZ, [R0+URZ], RZ ;  /* 0x000000ff00ff79a7 */ /* 0x0045e200081004ff */
[----:B-1----:R-:W-:-:S02]  /*2b60*/  LOP3.LUT P3, RZ, R6, 0x1, RZ, 0xc0, !PT ;  /* 0x0000000106ff7812 */ /* 0x002fc4000786c0ff */
[----:B------:R-:W-:-:S04]  /*2b70*/  SEL R4, RZ, 0x1, P1 ;  /* 0x00000001ff047807 */ /* 0x000fc80000800000 */
[----:B------:R-:W-:Y:S02]  /*2b80*/  LOP3.LUT R10, R10, R4, RZ, 0x3c, !PT ;  /* 0x000000040a0a7212 */ /* 0x000fe400078e3cff */
[----:B--2---:R-:W-:-:S04]  /*2b90*/  SEL R0, RZ, 0x1, P0 ;  /* 0x00000001ff007807 */ /* 0x004fc80000000000 */
[----:B------:R-:W-:Y:S01]  /*2ba0*/  LOP3.LUT R9, R9, R0, RZ, 0x3c, !PT ;  /* 0x0000000009097212 */ /* 0x000fe200078e3cff */
[----:B------:R-:W-:Y:S06]  /*2bb0*/  @P3 BRA `(.L_x_47) ;  /* 0xfffffffc002c3947 */ /* 0x000fec000383ffff */
[----:B------:R-:W-:Y:S01]  /*2bc0*/  ULEA UR5, UR6, UR37, 0x3 ;  /* 0x0000002506057291 */ /* 0x000fe2000f8e18ff */
[----:B------:R-:W-:-:S08]  /*2bd0*/  SHF.L.U32 R2, R12, 0x1f, RZ ;  /* 0x0000001f0c027819 */ /* 0x000fd000000006ff */
[----:B------:R-:W1:Y:S02]  /*2be0*/  SYNCS.PHASECHK.TRANS64 P0, [UR5+0x90], R2 ;  /* 0x00009002ff0075a7 */ /* 0x000e640008001005 */
[----:B-1----:R-:W-:Y:S05]  /*2bf0*/  @P0 BRA `(.L_x_48) ;  /* 0x0000000000080947 */ /* 0x002fea0003800000 */
[----:B------:R-:W1:Y:S02]  /*2c00*/  SYNCS.PHASECHK.TRANS64.TRYWAIT P0, [UR5+0x90], R2 ;  /* 0x00009002ff0075a7 */ /* 0x000e640008001105 */
[----:B-1----:R-:W-:Y:S05]  /*2c10*/  @!P0 BRA `(.L_x_49) ;  /* 0x0000007800188947 */ /* 0x002fea0003800000 */
.L_x_48:
[----:B------:R-:W-:-:S04]  /*2c20*/  UIADD3 UR4, UPT, UPT, UR6, 0x1, URZ ;  /* 0x0000000106047890 */ /* 0x000fc8000fffe0ff */
[----:B------:R-:W-:-:S04]  /*2c30*/  UISETP.NE.AND UP0, UPT, UR4, 0x2, UPT ;  /* 0x000000020400788c */ /* 0x000fc8000bf05270 */
[----:B------:R-:W-:Y:S02]  /*2c40*/  USEL UR7, URZ, 0x1, UP0 ;  /* 0x00000001ff077887 */ /* 0x000fe40008000000 */
[----:B------:R-:W-:-:S04]  /*2c50*/  USEL UR4, UR4, URZ, UP0 ;  /* 0x000000ff04047287 */ /* 0x000fc80008000000 */
[----:B------:R-:W-:Y:S01]  /*2c60*/  ULEA UR4, UR4, UR37, 0x3 ;  /* 0x0000002504047291 */ /* 0x000fe2000f8e18ff */
[----:B-1----:R-:W-:-:S04]  /*2c70*/  LOP3.LUT R2, R12, UR7, RZ, 0x3c, !PT ;  /* 0x000000070c027c12 */ /* 0x002fc8000f8e3cff */
[----:B------:R-:W-:-:S04]  /*2c80*/  SHF.L.U32 R0, R2, 0x1f, RZ ;  /* 0x0000001f02007819 */ /* 0x000fc800000006ff */
[----:B------:R-:W1:Y:S02]  /*2c90*/  SYNCS.PHASECHK.TRANS64 P0, [UR4+0x90], R0 ;  /* 0x00009000ff0075a7 */ /* 0x000e640008001004 */
[----:B-1----:R-:W-:Y:S05]  /*2ca0*/  @P0 EXIT ;  /* 0x000000000000094d */ /* 0x002fea0003800000 */
[----:B------:R-:W-:Y:S02]  /*2cb0*/  SHF.L.U32 R2, R2, 0x1f, RZ ;  /* 0x0000001f02027819 */ /* 0x000fe400000006ff */
[----:B------:R-:W-:-:S07]  /*2cc0*/  MOV R0, UR4 ;  /* 0x0000000400007c02 */ /* 0x000fce0008000f00 */
.L_x_50:
[----:B-1----:R1:W2:Y:S02]  /*2cd0*/  SYNCS.PHASECHK.TRANS64.TRYWAIT P0, [R0+URZ+0x90], R2 ;  /* 0x00009002000075a7 */ /* 0x0022a400080011ff */
[----:B--2---:R-:W-:Y:S05]  /*2ce0*/  @!P0 NANOSLEEP.SYNCS 0x989680 ;  /* 0x009896800000895d */ /* 0x004fea0003900000 */
[----:B------:R-:W2:Y:S02]  /*2cf0*/  @!P0 SYNCS.PHASECHK.TRANS64 P0, [R0+URZ+0x90], R2 ;  /* 0x00009002000085a7 */ /* 0x000ea400080010ff */
[----:B--2---:R-:W-:Y:S05]  /*2d00*/  @P0 EXIT ;  /* 0x000000000000094d */ /* 0x004fea0003800000 */
[----:B------:R-:W-:Y:S05]  /*2d10*/  BRA `(.L_x_50) ;  /* 0xfffffffc00ec7947 */ /* 0x000fea000383ffff */
.L_x_43:
[----:B------:R-:W-:-:S09]  /*2d20*/  UISETP.NE.AND UP1, UPT, UR8, URZ, UPT ;  /* 0x000000ff0800728c */ /* 0x000fd2000bf25270 */
[----:B------:R-:W-:Y:S05]  /*2d30*/  BRA.U UP1, `(.L_x_51) ;  /* 0x0000001101247547 */ /* 0x000fea000b800000 */
[----:B------:R-:W-:Y:S01]  /*2d40*/  UMOV UR4, 0x40 ;  /* 0x0000004000047882 */ /* 0x000fe20000000000 */
[----:B------:R-:W-:Y:S01]  /*2d50*/  NOP ;  /* 0x0000000000007918 */ /* 0x000fe20000000000 */
[----:B------:R-:W-:Y:S01]  /*2d60*/  ULEA UR4, UR37, UR4, 0x18 ;  /* 0x0000000425047291 */ /* 0x000fe2000f8ec0ff */
[----:B------:R-:W-:Y:S02]  /*2d70*/  UMOV UR5, 0x400 ;  /* 0x0000040000057882 */ /* 0x000fe40000000000 */
[----:B------:R-:W-:-:S06]  /*2d80*/  ULEA UR37, UR37, UR5, 0x18 ;  /* 0x0000000525257291 */ /* 0x000fcc000f8ec0ff */
[----:B------:R-:W1:Y:S02]  /*2d90*/  LDS.U8 R0, [UR4+0x1c] ;  /* 0x00001c04ff007984 */ /* 0x000e640008000000 */
[----:B-1----:R-:W-:-:S13]  /*2da0*/  ISETP.NE.AND P0, PT, R0, RZ, PT ;  /* 0x000000ff0000720c */ /* 0x002fda0003f05270 */
[----:B------:R-:W-:Y:S05]  /*2db0*/  @P0 BRA `(.L_x_52) ;  /* 0x0000000000580947 */ /* 0x000fea0003800000 */
[----:B------:R-:W-:-:S13]  /*2dc0*/  ELECT P0, URZ, PT ;  /* 0x0000000000ff782f */ /* 0x000fda0003800000 */
[----:B------:R-:W-:Y:S05]  /*2dd0*/  @!P0 BRA `(.L_x_53) ;  /* 0x0000000000608947 */ /* 0x000fea0003800000 */
[----:B------:R-:W-:Y:S01]  /*2de0*/  UMOV UR5, 0x10 ;  /* 0x0000001000057882 */ /* 0x000fe20000000000 */
[----:B------:R-:W-:Y:S01]  /*2df0*/  HFMA2 R0, -RZ, RZ, 0, 5.9604644775390625e-08 ;  /* 0x00000001ff007431 */ /* 0x000fe200000001ff */
[----:B------:R-:W-:-:S03]  /*2e00*/  MOV R2, 0xffff ;  /* 0x0000ffff00027802 */ /* 0x000fc60000000f00 */
[----:B------:R-:W-:Y:S04]  /*2e10*/  DEPBAR.LE SB1, 0x36 ;  /* 0x00009d800000791a */ /* 0x000fe80000000000 */
[----:B------:R-:W1:Y:S02]  /*2e20*/  UTCATOMSWS.FIND_AND_SET.ALIGN UP0, UR5, UR5 ;  /* 0x00000005000575e3 */ /* 0x000e640008000800 */
[----:B-1----:R-:W-:Y:S01]  /*2e30*/  MOV R3, UR5 ;  /* 0x0000000500037c02 */ /* 0x002fe20008000f00 */
[----:B------:R-:W-:Y:S06]  /*2e40*/  BRA.U UP0, `(.L_x_54) ;  /* 0x0000000100187547 */ /* 0x000fec000b800000 */
.L_x_55:
[----:B------:R-:W-:Y:S05]  /*2e50*/  NANOSLEEP 0x64 ;  /* 0x000000640000795d */ /* 0x000fea0003800000 */
[----:B------:R-:W-:-:S05]  /*2e60*/  UMOV UR5, 0x10 ;  /* 0x0000001000057882 */ /* 0x000fca0000000000 */
[----:B------:R-:W-:Y:S04]  /*2e70*/  DEPBAR.LE SB1, 0x36 ;  /* 0x00009d800000791a */ /* 0x000fe80000000000 */
[----:B------:R-:W1:Y:S02]  /*2e80*/  UTCATOMSWS.FIND_AND_SET.ALIGN UP0, UR5, UR5 ;  /* 0x00000005000575e3 */ /* 0x000e640008000800 */
[----:B-1----:R-:W-:Y:S01]  /*2e90*/  MOV R3, UR5 ;  /* 0x0000000500037c02 */ /* 0x002fe20008000f00 */
[----:B------:R-:W-:Y:S05]  /*2ea0*/  BRA.U !UP0, `(.L_x_55) ;  /* 0xfffffffd08e87547 */ /* 0x000fea000b83ffff */
.L_x_54:
[-C--:B------:R-:W-:Y:S02]  /*2eb0*/  SHF.L.U32 R2, R2, R3.reuse, RZ ;  /* 0x0000000302027219 */ /* 0x080fe400000006ff */
[----:B------:R-:W-:Y:S01]  /*2ec0*/  SHF.L.U32 R0, R0, R3, RZ ;  /* 0x0000000300007219 */ /* 0x000fe200000006ff */
[----:B------:R-:W-:Y:S02]  /*2ed0*/  IMAD.SHL.U32 R3, R3, 0x20, RZ ;  /* 0x0000002003037824 */ /* 0x000fe400078e00ff */
[----:B------:R1:W-:Y:S04]  /*2ee0*/  ATOMS.OR RZ, [UR4+0x14], R2 ;  /* 0x00001402ffff798c */ /* 0x0003e8000b000004 */
[----:B------:R1:W-:Y:S04]  /*2ef0*/  ATOMS.OR RZ, [UR4+0x18], R0 ;  /* 0x00001800ffff798c */ /* 0x0003e8000b000004 */
[----:B------:R1:W-:Y:S01]  /*2f00*/  STS [UR37+0x130], R3 ;  /* 0x00013003ff007988 */ /* 0x0003e20008000825 */
[----:B------:R-:W-:Y:S05]  /*2f10*/  BRA `(.L_x_53) ;  /* 0x0000000000107947 */ /* 0x000fea0003800000 */
.L_x_52:
[----:B------:R-:W-:Y:S02]  /*2f20*/  MOV R0, 0xffffffff ;  /* 0xffffffff00007802 */ /* 0x000fe40000000f00 */
[----:B------:R-:W-:-:S03]  /*2f30*/  MOV R2, 0x2f60 ;  /* 0x00002f6000027802 */ /* 0x000fc60000000f00 */
[----:B------:R1:W-:Y:S04]  /*2f40*/  STS [UR37+0x130], R0 ;  /* 0x00013000ff007988 */ /* 0x0003e80008000825 */
[----:B-1-3-5:R-:W-:Y:S05]  /*2f50*/  CALL.REL.NOINC `($__internal_1_$__cuda_sm10x_tcgen05_guardrail_trap_phase_invalid_during_alloc) ;  /* 0x0000008000107944 */ /* 0x02afea0003c00000 */
.L_x_53:
[----:B------:R-:W-:Y:S05]  /*2f60*/  WARPSYNC.ALL ;  /* 0x0000000000007948 */ /* 0x000fea0003800000 */
[----:B------:R-:W2:Y:S01]  /*2f70*/  S2UR UR5, SR_CgaCtaId ;  /* 0x00000000000579c3 */ /* 0x000ea20000008800 */
[----:B------:R-:W-:Y:S01]  /*2f80*/  UMOV UR4, 0x400 ;  /* 0x0000040000047882 */ /* 0x000fe20000000000 */
[----:B------:R-:W-:-:S06]  /*2f90*/  NOP ;  /* 0x0000000000007918 */ /* 0x000fcc0000000000 */
[----:B------:R-:W-:Y:S06]  /*2fa0*/  BAR.ARV 0x6, 0xa0 ;  /* 0x0182800000007b1d */ /* 0x000fec0000002000 */
[----:B------:R-:W4:Y:S01]  /*2fb0*/  LDCU UR7, c[0x0][0x38c] ;  /* 0x00007180ff0777ac */ /* 0x000f220008000800 */
[----:B------:R-:W-:Y:S01]  /*2fc0*/  IMAD.MOV.U32 R11, RZ, RZ, 0x1 ;  /* 0x00000001ff0b7424 */ /* 0x000fe200078e00ff */
[----:B------:R-:W-:Y:S01]  /*2fd0*/  CS2R R8, SRZ ;  /* 0x0000000000087805 */ /* 0x000fe2000001ff00 */
[----:B------:R-:W-:Y:S01]  /*2fe0*/  IMAD.MOV.U32 R10, RZ, RZ, RZ ;  /* 0x000000ffff0a7224 */ /* 0x000fe200078e00ff */
[----:B------:R-:W3:Y:S01]  /*2ff0*/  LDCU UR6, c[0x0][0x38c] ;  /* 0x00007180ff0677ac */ /* 0x000ee20008000800 */
[----:B------:R-:W-:Y:S01]  /*3000*/  UMOV UR15, URZ ;  /* 0x000000ff000f7c82 */ /* 0x000fe20008000000 */
[----:B------:R-:W-:Y:S01]  /*3010*/  UMOV UR14, URZ ;  /* 0x000000ff000e7c82 */ /* 0x000fe20008000000 */
[----:B--2---:R-:W-:Y:S01]  /*3020*/  ULEA UR5, UR5, UR4, 0x18 ;  /* 0x0000000405057291 */ /* 0x004fe2000f8ec0ff */
[----:B------:R-:W-:Y:S01]  /*3030*/  UMOV UR32, 0x0 ;  /* 0x0000000000207882 */ /* 0x000fe20000000000 */
[----:B------:R-:W-:-:S02]  /*3040*/  UMOV UR33, 0x8210910 ;  /* 0x0821091000217882 */ /* 0x000fc40000000000 */
[----:B------:R-:W-:Y:S02]  /*3050*/  UIADD3 UR9, UPT, UPT, UR5, 0x8400, URZ ;  /* 0x0000840005097890 */ /* 0x000fe4000fffe0ff */
[----:B------:R-:W-:Y:S02]  /*3060*/  UIADD3 UR10, UPT, UPT, UR5, 0x20400, URZ ;  /* 0x00020400050a7890 */ /* 0x000fe4000fffe0ff */
[----:B----4-:R-:W-:Y:S01]  /*3070*/  UIADD3 UR7, UPT, UPT, UR7, 0x3f, URZ ;  /* 0x0000003f07077890 */ /* 0x010fe2000fffe0ff */
[----:B-1----:R-:W1:Y:S01]  /*3080*/  LDS R0, [UR5+0x130] ;  /* 0x00013005ff007984 */ /* 0x002e620008000800 */
[----:B------:R-:W-:Y:S02]  /*3090*/  USHF.R.U32.HI UR9, URZ, 0x4, UR9 ;  /* 0x00000004ff097899 */ /* 0x000fe40008011609 */
[----:B------:R-:W-:Y:S02]  /*30a0*/  USHF.R.S32.HI UR4, URZ, 0x1f, UR7 ;  /* 0x0000001fff047899 */ /* 0x000fe40008011407 */
[----:B------:R-:W-:-:S02]  /*30b0*/  USHF.R.U32.HI UR10, URZ, 0x4, UR10 ;  /* 0x00000004ff0a7899 */ /* 0x000fc4000801160a */
[----:B------:R-:W-:Y:S02]  /*30c0*/  ULEA.HI UR4, UR4, UR7, URZ, 0x6 ;  /* 0x0000000704047291 */ /* 0x000fe4000f8f30ff */
[----:B------:R-:W-:Y:S02]  /*30d0*/  ULOP3.LUT UR9, UR9, 0x3fff, URZ, 0xc0, !UPT ;  /* 0x00003fff09097892 */ /* 0x000fe4000f8ec0ff */
[----:B------:R-:W-:Y:S02]  /*30e0*/  USHF.R.S32.HI UR4, URZ, 0x6, UR4 ;  /* 0x00000006ff047899 */ /* 0x000fe40008011404 */
[----:B------:R-:W-:Y:S02]  /*30f0*/  ULOP3.LUT UR10, UR10, 0x3fff, URZ, 0xc0, !UPT ;  /* 0x00003fff0a0a7892 */ /* 0x000fe4000f8ec0ff */
[----:B------:R-:W-:Y:S01]  /*3100*/  UISETP.LT.AND UP0, UPT, UR4, 0x1, UPT ;  /* 0x000000010400788c */ /* 0x000fe2000bf01270 */
[----:B------:R-:W-:Y:S01]  /*3110*/  UMOV UR30, 0x0 ;  /* 0x00000000001e7882 */ /* 0x000fe20000000000 */
[----:B------:R-:W-:-:S02]  /*3120*/  UMOV UR31, 0x8210910 ;  /* 0x08210910001f7882 */ /* 0x000fc40000000000 */
[----:B------:R-:W-:Y:S01]  /*3130*/  USEL UR8, UR4, 0x1, !UP0 ;  /* 0x0000000104087887 */ /* 0x000fe2000c000000 */
[----:B------:R-:W-:Y:S01]  /*3140*/  UMOV UR28, 0x0 ;  /* 0x00000000001c7882 */ /* 0x000fe20000000000 */
[----:B------:R-:W-:Y:S01]  /*3150*/  UMOV UR29, 0x8210910 ;  /* 0x08210910001d7882 */ /* 0x000fe20000000000 */
[----:B------:R-:W-:Y:S01]  /*3160*/  UMOV UR26, 0x0 ;  /* 0x00000000001a7882 */ /* 0x000fe20000000000 */
[----:B------:R-:W-:Y:S01]  /*3170*/  UMOV UR27, 0x8210910 ;  /* 0x08210910001b7882 */ /* 0x000fe20000000000 */
[----:B------:R-:W-:Y:S01]  /*3180*/  UMOV UR24, 0x0 ;  /* 0x0000000000187882 */ /* 0x000fe20000000000 */
[----:B------:R-:W-:Y:S01]  /*3190*/  UMOV UR25, 0x8210910 ;  /* 0x0821091000197882 */ /* 0x000fe20000000000 */
[----:B------:R-:W-:Y:S01]  /*31a0*/  UMOV UR22, 0x0 ;  /* 0x0000000000167882 */ /* 0x000fe20000000000 */
[----:B------:R-:W-:Y:S01]  /*31b0*/  UMOV UR23, 0x8210910 ;  /* 0x0821091000177882 */ /* 0x000fe20000000000 */
[----:B------:R-:W-:Y:S02]  /*31c0*/  ULOP3.LUT UR9, UR9, 0x10000, URZ, 0xfc, !UPT ;  /* 0x0001000009097892 */ /* 0x000fe4000f8efcff */
[----:B------:R-:W-:-:S02]  /*31d0*/  ULOP3.LUT UR10, UR10, 0x2000000, URZ, 0xfc, !UPT ;  /* 0x020000000a0a7892 */ /* 0x000fc4000f8efcff */
[----:B------:R-:W-:Y:S02]  /*31e0*/  UIADD3 UR8, UPT, UPT, -UR8, URZ, URZ ;  /* 0x000000ff08087290 */ /* 0x000fe4000fffe1ff */
[----:B---3--:R-:W-:Y:S01]  /*31f0*/  UISETP.GE.AND UP3, UPT, UR6, 0x1, UPT ;  /* 0x000000010600788c */ /* 0x008fe2000bf66270 */
[----:B------:R-:W-:Y:S01]  /*3200*/  UMOV UR20, 0x0 ;  /* 0x0000000000147882 */ /* 0x000fe20000000000 */
[----:B------:R-:W-:Y:S01]  /*3210*/  UMOV UR21, 0x8210910 ;  /* 0x0821091000157882 */ /* 0x000fe20000000000 */
[----:B------:R-:W-:Y:S01]  /*3220*/  UMOV UR18, 0x0 ;  /* 0x0000000000127882 */ /* 0x000fe20000000000 */
[----:B-1----:R-:W-:Y:S01]  /*3230*/  R2UR UR16, R0 ;  /* 0x00000000001072ca */ /* 0x002fe200000e0000 */
[----:B------:R-:W-:-:S14]  /*3240*/  UMOV UR19, 0x8210910 ;  /* 0x0821091000137882 */ /* 0x000fdc0000000000 */
.L_x_62:
[----:B------:R-:W-:Y:S02]  /*3250*/  LEA R0, R10, UR5, 0x3 ;  /* 0x000000050a007c11 */ /* 0x000fe4000f8e18ff */
[----:B------:R-:W-:Y:S02]  /*3260*/  SHF.L.U32 R2, R9, 0x1f, RZ ;  /* 0x0000001f09027819 */ /* 0x000fe400000006ff */
[----:B------:R-:W-:Y:S01]  /*3270*/  PLOP3.LUT P0, PT, PT, PT, UP3, 0x80, 0x8 ;  /* 0x000000000008781c */ /* 0x000fe20003f0f038 */
[----:B------:R-:W-:Y:S01]  /*3280*/  VIADD R3, R0, 0x90 ;  /* 0x0000009000037836 */ /* 0x000fe20000000000 */
[----:B-1----:R-:W1:Y:S02]  /*3290*/  SYNCS.PHASECHK.TRANS64.TRYWAIT P1, [R0+URZ+0x80], R2 ;  /* 0x00008002000075a7 */ /* 0x002e6400080211ff */
[----:B-1-3--:R-:W-:Y:S09]  /*32a0*/  @!P1 BRA `(.L_x_56) ;  /* 0x00000070008c9947 */ /* 0x00aff20003800000 */
.L_x_183:
[----:B------:R-:W-:Y:S01]  /*32b0*/  LEA R4, R10, UR5, 0x4 ;  /* 0x000000050a047c11 */ /* 0x000fe2000f8e20ff */
[----:B------:R-:W-:Y:S01]  /*32c0*/  @UP3 ULEA UR7, UR14, UR5, 0x3 ;  /* 0x000000050e073291 */ /* 0x000fe2000f8e18ff */
[----:B------:R-:W-:Y:S01]  /*32d0*/  PLOP3.LUT P2, PT, PT, PT, PT, 0x80, 0x8 ;  /* 0x000000000008781c */ /* 0x000fe20003f4f070 */
[----:B------:R-:W-:Y:S01]  /*32e0*/  ULEA UR6, UR15, UR5, 0x3 ;  /* 0x000000050f067291 */ /* 0x000fe2000f8e18ff */
[----:B------:R-:W-:Y:S02]  /*32f0*/  PRMT R3, RZ, 0x654, R3 ;  /* 0x00000654ff037816 */ /* 0x000fe40000000003 */
[----:B------:R-:W2:Y:S01]  /*3300*/  LDS.128 R4, [R4+0x110] ;  /* 0x0001100004047984 */ /* 0x000ea20000000c00 */
[----:B-1----:R-:W-:Y:S02]  /*3310*/  @P0 SHF.L.U32 R2, R8, 0x1f, RZ ;  /* 0x0000001f08020819 */ /* 0x002fe400000006ff */
[----:B------:R-:W-:Y:S01]  /*3320*/  SHF.L.U32 R0, R11, 0x1f, RZ ;  /* 0x0000001f0b007819 */ /* 0x000fe200000006ff */
[----:B------:R-:W-:Y:S01]  /*3330*/  @!PT LDS RZ, [RZ] ;  /* 0x00000000fffff984 */ /* 0x000fe20000000800 */
[----:B------:R-:W-:Y:S01]  /*3340*/  @!PT LDS RZ, [RZ] ;  /* 0x00000000fffff984 */ /* 0x000fe20000000800 */
[----:B------:R-:W-:Y:S01]  /*3350*/  @!PT LDS RZ, [RZ] ;  /* 0x00000000fffff984 */ /* 0x000fe20000000800 */
[----:B------:R-:W-:Y:S01]  /*3360*/  @!PT LDS RZ, [RZ] ;  /* 0x00000000fffff984 */ /* 0x000fe20000000800 */
[----:B------:R1:W-:Y:S06]  /*3370*/  MEMBAR.ALL.CTA ;  /* 0x0000000000007992 */ /* 0x0003ec0000008000 */
[----:B-1----:R-:W1:Y:S02]  /*3380*/  FENCE.VIEW.ASYNC.S ;  /* 0x00000000000073c6 */ /* 0x002e640000000000 */
[----:B-1----:R1:W-:Y:S01]  /*3390*/  SYNCS.ARRIVE.TRANS64.RED.A1T0 RZ, [R3+URZ], RZ ;  /* 0x000000ff03ff79a7 */ /* 0x0023e200081004ff */
[----:B------:R1:W3:Y:S01]  /*33a0*/  @P0 SYNCS.PHASECHK.TRANS64.TRYWAIT P2, [UR7], R2 ;  /* 0x00000002ff0005a7 */ /* 0x0002e20008041107 */
[----:B------:R-:W-:Y:S01]  /*33b0*/  ULEA UR7, UR15, UR16, 0x7 ;  /* 0x000000100f077291 */ /* 0x000fe2000f8e38ff */
[----:B--2---:R-:W-:Y:S01]  /*33c0*/  LOP3.LUT P1, RZ, R6, 0x1, RZ, 0xc0, !PT ;  /* 0x0000000106ff7812 */ /* 0x004fe2000782c0ff */
[----:B------:R-:W2:Y:S02]  /*33d0*/  SYNCS.PHASECHK.TRANS64.TRYWAIT P0, [UR6+0xc0], R0 ;  /* 0x0000c000ff0075a7 */ /* 0x000ea40008001106 */
[----:B-123--:R-:W-:Y:S10]  /*33e0*/  @!P0 BRA `(.L_x_57) ;  /* 0x0000007000508947 */ /* 0x00eff40003800000 */
.L_x_185:
[----:B------:R-:W-:Y:S01]  /*33f0*/  IADD3 R10, PT, PT, R10, 0x1, RZ ;  /* 0x000000010a0a7810 */ /* 0x000fe20007ffe0ff */
[----:B------:R-:W-:Y:S06]  /*3400*/  BRA.U !UP3, `(.L_x_58) ;  /* 0x000000050b107547 */ /* 0x000fec000b800000 */
[----:B------:R-:W-:Y:S01]  /*3410*/  UPLOP3.LUT UP4, UPT, UPT, UPT, UPT, 0x40, 0x4 ;  /* 0x000000000004789c */ /* 0x000fe20003f8e870 */
[----:B------:R-:W-:Y:S01]  /*3420*/  UMOV UR13, UR8 ;  /* 0x00000008000d7c82 */ /* 0x000fe20008000000 */
[----:B------:R-:W-:Y:S01]  /*3430*/  UMOV UR12, UR4 ;  /* 0x00000004000c7c82 */ /* 0x000fe20008000000 */
[----:B------:R-:W-:-:S08]  /*3440*/  UMOV UR17, UR14 ;  /* 0x0000000e00117c82 */ /* 0x000fd00008000000 */
.L_x_61:
[----:B------:R-:W-:Y:S02]  /*3450*/  UIADD3 UR13, UPT, UPT, UR13, 0x1, URZ ;  /* 0x000000010d0d7890 */ /* 0x000fe4000fffe0ff */
[----:B--2---:R-:W-:Y:S02]  /*3460*/  ULEA UR11, UR17, UR5, 0x3 ;  /* 0x00000005110b7291 */ /* 0x004fe4000f8e18ff */
[----:B------:R-:W-:Y:S01]  /*3470*/  UISETP.NE.AND UP0, UPT, UR13, URZ, UPT ;  /* 0x000000ff0d00728c */ /* 0x000fe2000bf05270 */
[----:B---3--:R-:W-:Y:S10]  /*3480*/  @P2 BRA `(.L_x_59) ;  /* 0x00000000000c2947 */ /* 0x008ff40003800000 */
[----:B-1----:R-:W-:Y:S04]  /*3490*/  SHF.L.U32 R2, R8, 0x1f, RZ ;  /* 0x0000001f08027819 */ /* 0x002fe800000006ff */
[----:B------:R-:W1:Y:S02]  /*34a0*/  SYNCS.PHASECHK.TRANS64.TRYWAIT P0, [UR11], R2 ;  /* 0x00000002ff0075a7 */ /* 0x000e64000800110b */
[----:B-1----:R-:W-:Y:S05]  /*34b0*/  @!P0 BRA `(.L_x_60) ;  /* 0x0000007000348947 */ /* 0x002fea0003800000 */
.L_x_59:
[----:B------:R-:W-:Y:S01]  /*34c0*/  UISETP.NE.AND UP1, UPT, UR12, 0x1, UPT ;  /* 0x000000010c00788c */ /* 0x000fe2000bf25270 */
[----:B------:R-:W-:Y:S01]  /*34d0*/  PLOP3.LUT P2, PT, PT, PT, PT, 0x80, 0x8 ;  /* 0x000000000008781c */ /* 0x000fe20003f4f070 */
[----:B------:R-:W-:Y:S02]  /*34e0*/  UIADD3 UR14, UPT, UPT, UR17, 0x1, URZ ;  /* 0x00000001110e7890 */ /* 0x000fe4000fffe0ff */
[----:B------:R-:W-:Y:S02]  /*34f0*/  ULEA UR64, UR17, UR10, 0xb ;  /* 0x0000000a11407291 */ /* 0x000fe4000f8e58ff */
[----:B------:R-:W-:Y:S01]  /*3500*/  UISETP.NE.AND UP2, UPT, UR14, 0x3, UPT ;  /* 0x000000030e00788c */ /* 0x000fe2000bf45270 */
[----:B------:R-:W-:Y:S01]  /*3510*/  PLOP3.LUT P0, PT, PT, PT, UP1, 0x80, 0x8 ;  /* 0x000000000008781c */ /* 0x000fe20003f0f018 */
[----:B------:R-:W-:Y:S02]  /*3520*/  ULEA UR62, UR17, UR9, 0xb ;  /* 0x00000009113e7291 */ /* 0x000fe4000f8e58ff */
[----:B------:R-:W-:Y:S02]  /*3530*/  USEL UR35, URZ, 0x1, UP2 ;  /* 0x00000001ff237887 */ /* 0x000fe40009000000 */
[----:B------:R-:W-:Y:S02]  /*3540*/  USEL UR14, UR14, URZ, UP2 ;  /* 0x000000ff0e0e7287 */ /* 0x000fe40009000000 */
[----:B------:R-:W-:Y:S02]  /*3550*/  UIADD3 UR60, UPT, UPT, UR64, 0x40, URZ ;  /* 0x00000040403c7890 */ /* 0x000fe4000fffe0ff */
[----:B------:R-:W-:Y:S01]  /*3560*/  @UP1 ULEA UR34, UR14, UR5, 0x3 ;  /* 0x000000050e221291 */ /* 0x000fe2000f8e18ff */
[----:B------:R-:W-:Y:S01]  /*3570*/  LOP3.LUT R8, R8, UR35, RZ, 0x3c, !PT ;  /* 0x0000002308087c12 */ /* 0x000fe2000f8e3cff */
[----:B------:R-:W-:Y:S02]  /*3580*/  UIADD3 UR58, UPT, UPT, UR62, 0x2, URZ ;  /* 0x000000023e3a7890 */ /* 0x000fe4000fffe0ff */
[----:B------:R-:W-:Y:S01]  /*3590*/  UIADD3 UR56, UPT, UPT, UR64, 0x80, URZ ;  /* 0x0000008040387890 */ /* 0x000fe2000fffe0ff */
[----:B-1----:R-:W-:Y:S01]  /*35a0*/  @P0 SHF.L.U32 R0, R8, 0x1f, RZ ;  /* 0x0000001f08000819 */ /* 0x002fe200000006ff */
[----:B------:R-:W-:Y:S02]  /*35b0*/  UIADD3 UR54, UPT, UPT, UR62, 0x4, URZ ;  /* 0x000000043e367890 */ /* 0x000fe4000fffe0ff */
[----:B------:R-:W-:Y:S01]  /*35c0*/  UIADD3 UR52, UPT, UPT, UR64, 0xc0, URZ ;  /* 0x000000c040347890 */ /* 0x000fe2000fffe0ff */
[----:B------:R2:W3:Y:S01]  /*35d0*/  @P0 SYNCS.PHASECHK.TRANS64.TRYWAIT P2, [UR34], R0 ;  /* 0x00000000ff0005a7 */ /* 0x0004e20008041122 */
[----:B------:R-:W-:Y:S02]  /*35e0*/  UIADD3 UR50, UPT, UPT, UR62, 0x6, URZ ;  /* 0x000000063e327890 */ /* 0x000fe4000fffe0ff */
        /* <DEDUP_REMOVED lines=9> */
[----:B------:R-:W-:Y:S01]  /*3680*/  UIADD3 UR12, UPT, UPT, UR12, -0x1, URZ ;  /* 0xffffffff0c0c7890 */ /* 0x000fe2000fffe0ff */
[----:B------:R-:W-:Y:S01]  /*3690*/  UMOV UR65, 0x20004020 ;  /* 0x2000402000417882 */ /* 0x000fe20000000000 */
[----:B------:R-:W-:Y:S01]  /*36a0*/  UMOV UR63, 0x40004040 ;  /* 0x40004040003f7882 */ /* 0x000fe20000000000 */
[----:B------:R-:W-:Y:S01]  /*36b0*/  UMOV UR61, 0x20004020 ;  /* 0x20004020003d7882 */ /* 0x000fe20000000000 */
[----:B------:R2:W-:Y:S01]  /*36c0*/  UTCHMMA gdesc[UR62], gdesc[UR64], tmem[UR7], tmem[UR32], idesc[UR33], UP4 ;  /* 0x00ff20403e0075ea */ /* 0x0005e2000a000007 */
[----:B------:R-:W-:Y:S01]  /*36d0*/  UPLOP3.LUT UP4, UPT, UPT, UPT, UPT, 0x80, 0x8 ;  /* 0x000000000008789c */ /* 0x000fe20003f8f070 */
[----:B------:R-:W-:Y:S01]  /*36e0*/  UMOV UR59, 0x40004040 ;  /* 0x40004040003b7882 */ /* 0x000fe20000000000 */
[----:B------:R-:W-:Y:S01]  /*36f0*/  UMOV UR57, 0x20004020 ;  /* 0x2000402000397882 */ /* 0x000fe20000000000 */
[----:B------:R2:W-:Y:S01]  /*3700*/  UTCHMMA gdesc[UR58], gdesc[UR60], tmem[UR7], tmem[UR30], idesc[UR31], UPT ;  /* 0x00ff1e3c3a0075ea */ /* 0x0005e2000b800007 */
        /* <DEDUP_REMOVED lines=14> */
[----:B------:R-:W-:Y:S01]  /*37f0*/  UMOV UR35, 0x40004040 ;  /* 0x4000404000237882 */ /* 0x000fe20000000000 */
[----:B------:R2:W-:Y:S01]  /*3800*/  UTCHMMA gdesc[UR38], gdesc[UR40], tmem[UR7], tmem[UR20], idesc[UR21], UPT ;  /* 0x00ff1428260075ea */ /* 0x0005e2000b800007 */
[----:B------:R2:W-:Y:S01]  /*3810*/  UTCHMMA gdesc[UR34], gdesc[UR36], tmem[UR7], tmem[UR18], idesc[UR19], UPT ;  /* 0x00ff1224220075ea */ /* 0x0005e2000b800007 */
[----:B------:R2:W-:Y:S01]  /*3820*/  UTCBAR [UR11], URZ ;  /* 0x000000ff0b0073e9 */ /* 0x0005e200080000ff */
[----:B------:R-:W-:Y:S01]  /*3830*/  UMOV UR17, UR14 ;  /* 0x0000000e00117c82 */ /* 0x000fe20008000000 */
[----:B------:R-:W-:Y:S05]  /*3840*/  BRA.U UP0, `(.L_x_61) ;  /* 0xfffffffd00007547 */ /* 0x000fea000b83ffff */
.L_x_58:
[----:B------:R-:W-:Y:S01]  /*3850*/  UIADD3 UR15, UPT, UPT, UR15, 0x1, URZ ;  /* 0x000000010f0f7890 */ /* 0x000fe2000fffe0ff */
[C---:B------:R-:W-:Y:S01]  /*3860*/  ISETP.NE.AND P0, PT, R10.reuse, 0x2, PT ;  /* 0x000000020a00780c */ /* 0x040fe20003f05270 */
[----:B--2---:R-:W-:Y:S02]  /*3870*/  UIADD3 UR7, UPT, UPT, UR6, 0xa0, URZ ;  /* 0x000000a006077890 */ /* 0x004fe4000fffe0ff */
[----:B------:R-:W-:Y:S01]  /*3880*/  UISETP.NE.AND UP0, UPT, UR15, 0x4, UPT ;  /* 0x000000040f00788c */ /* 0x000fe2000bf05270 */
[----:B-1----:R-:W-:Y:S02]  /*3890*/  SEL R0, RZ, 0x1, P0 ;  /* 0x00000001ff007807 */ /* 0x002fe40000000000 */
[----:B------:R-:W-:Y:S01]  /*38a0*/  SEL R10, R10, RZ, P0 ;  /* 0x000000ff0a0a7207 */ /* 0x000fe20000000000 */
[----:B------:R-:W-:Y:S01]  /*38b0*/  USEL UR6, URZ, 0x1, UP0 ;  /* 0x00000001ff067887 */ /* 0x000fe20008000000 */
[----:B------:R-:W-:Y:S01]  /*38c0*/  LOP3.LUT R9, R9, R0, RZ, 0x3c, !PT ;  /* 0x0000000009097212 */ /* 0x000fe200078e3cff */
[----:B------:R-:W-:Y:S01]  /*38d0*/  USEL UR15, UR15, URZ, UP0 ;  /* 0x000000ff0f0f7287 */ /* 0x000fe20008000000 */
[----:B------:R1:W-:Y:S03]  /*38e0*/  UTCBAR [UR7], URZ ;  /* 0x000000ff070073e9 */ /* 0x0003e600080000ff */
[----:B------:R-:W-:Y:S01]  /*38f0*/  LOP3.LUT R11, R11, UR6, RZ, 0x3c, !PT ;  /* 0x000000060b0b7c12 */ /* 0x000fe2000f8e3cff */
[----:B------:R-:W-:Y:S07]  /*3900*/  @P1 BRA `(.L_x_62) ;  /* 0xfffffff800501947 */ /* 0x000fee000383ffff */
[----:B------:R-:W2:Y:S01]  /*3910*/  S2UR UR4, SR_CgaCtaId ;  /* 0x00000000000479c3 */ /* 0x000ea20000008800 */
[----:B------:R-:W-:Y:S01]  /*3920*/  ELECT P0, URZ, PT ;  /* 0x0000000000ff782f */ /* 0x000fe20003800000 */
[----:B------:R-:W-:Y:S01]  /*3930*/  IMAD.MOV.U32 R0, RZ, RZ, 0x1 ;  /* 0x00000001ff007424 */ /* 0x000fe200078e00ff */
[----:B------:R-:W-:Y:S01]  /*3940*/  UIADD3 UR5, UPT, UPT, UR5, 0xc0, URZ ;  /* 0x000000c005057890 */ /* 0x000fe2000fffe0ff */
[----:B------:R-:W-:Y:S01]  /*3950*/  SHF.L.U32 R2, R11, 0x1f, RZ ;  /* 0x0000001f0b027819 */ /* 0x000fe200000006ff */
[----:B------:R-:W-:-:S03]  /*3960*/  UMOV UR6, 0x40 ;  /* 0x0000004000067882 */ /* 0x000fc60000000000 */
[----:B------:R-:W-:Y:S01]  /*3970*/  UVIRTCOUNT.DEALLOC.SMPOOL 0x80 ;  /* 0x000000800000784c */ /* 0x000fe20000000000 */
[----:B--2---:R-:W-:Y:S02]  /*3980*/  ULEA UR4, UR4, UR6, 0x18 ;  /* 0x0000000604047291 */ /* 0x004fe4000f8ec0ff */
[----:B------:R-:W-:-:S07]  /*3990*/  ULEA UR6, UR15, UR5, 0x3 ;  /* 0x000000050f067291 */ /* 0x000fce000f8e18ff */
[----:B------:R2:W-:Y:S02]  /*39a0*/  @P0 STS.U8 [UR4+0x1c], R0 ;  /* 0x00001c00ff000988 */ /* 0x0005e40008000004 */
[----:B------:R-:W4:Y:S02]  /*39b0*/  SYNCS.PHASECHK.TRANS64.TRYWAIT P0, [UR6], R2 ;  /* 0x00000002ff0075a7 */ /* 0x000f240008001106 */
[----:B--2-4-:R-:W-:Y:S05]  /*39c0*/  @!P0 BRA `(.L_x_63) ;  /* 0x0000006c00088947 */ /* 0x014fea0003800000 */
.L_x_188:
[----:B-1----:R-:W-:-:S04]  /*39d0*/  UIADD3 UR7, UPT, UPT, UR15, 0x1, URZ ;  /* 0x000000010f077890 */ /* 0x002fc8000fffe0ff */
[----:B------:R-:W-:-:S04]  /*39e0*/  UISETP.NE.AND UP0, UPT, UR7, 0x4, UPT ;  /* 0x000000040700788c */ /* 0x000fc8000bf05270 */
[----:B------:R-:W-:Y:S02]  /*39f0*/  USEL UR8, URZ, 0x1, UP0 ;  /* 0x00000001ff087887 */ /* 0x000fe40008000000 */
[----:B------:R-:W-:-:S04]  /*3a00*/  USEL UR7, UR7, URZ, UP0 ;  /* 0x000000ff07077287 */ /* 0x000fc80008000000 */
[----:B------:R-:W-:Y:S01]  /*3a10*/  ULEA UR6, UR7, UR5, 0x3 ;  /* 0x0000000507067291 */ /* 0x000fe2000f8e18ff */
[----:B--2---:R-:W-:-:S04]  /*3a20*/  LOP3.LUT R2, R11, UR8, RZ, 0x3c, !PT ;  /* 0x000000080b027c12 */ /* 0x004fc8000f8e3cff */
[----:B------:R-:W-:-:S04]  /*3a30*/  SHF.L.U32 R3, R2, 0x1f, RZ ;  /* 0x0000001f02037819 */ /* 0x000fc800000006ff */
[----:B------:R-:W1:Y:S02]  /*3a40*/  SYNCS.PHASECHK.TRANS64.TRYWAIT P0, [UR6], R3 ;  /* 0x00000003ff0075a7 */ /* 0x000e640008001106 */
[----:B-1----:R-:W-:Y:S05]  /*3a50*/  @!P0 BRA `(.L_x_64) ;  /* 0x0000006800fc8947 */ /* 0x002fea0003800000 */
.L_x_190:
        /* <DEDUP_REMOVED lines=9> */
.L_x_192:
[----:B------:R-:W-:-:S04]  /*3af0*/  UIADD3 UR7, UPT, UPT, UR7, 0x1, URZ ;  /* 0x0000000107077890 */ /* 0x000fc8000fffe0ff */
[----:B------:R-:W-:-:S04]  /*3b00*/  UISETP.NE.AND UP0, UPT, UR7, 0x4, UPT ;  /* 0x000000040700788c */ /* 0x000fc8000bf05270 */
[----:B------:R-:W-:Y:S02]  /*3b10*/  USEL UR6, URZ, 0x1, UP0 ;  /* 0x00000001ff067887 */ /* 0x000fe40008000000 */
[----:B------:R-:W-:-:S04]  /*3b20*/  USEL UR7, UR7, URZ, UP0 ;  /* 0x000000ff07077287 */ /* 0x000fc80008000000 */
[----:B------:R-:W-:Y:S01]  /*3b30*/  ULEA UR7, UR7, UR5, 0x3 ;  /* 0x0000000507077291 */ /* 0x000fe2000f8e18ff */
[----:B------:R-:W-:-:S04]  /*3b40*/  LOP3.LUT R2, R2, UR6, RZ, 0x3c, !PT ;  /* 0x0000000602027c12 */ /* 0x000fc8000f8e3cff */
[----:B------:R-:W-:-:S04]  /*3b50*/  SHF.L.U32 R2, R2, 0x1f, RZ ;  /* 0x0000001f02027819 */ /* 0x000fc800000006ff */
[----:B------:R-:W2:Y:S02]  /*3b60*/  SYNCS.PHASECHK.TRANS64.TRYWAIT P0, [UR7], R2 ;  /* 0x00000002ff0075a7 */ /* 0x000ea40008001107 */
[----:B--2---:R-:W-:Y:S05]  /*3b70*/  @!P0 BRA `(.L_x_66) ;  /* 0x0000006800e48947 */ /* 0x004fea0003800000 */
.L_x_194:
[----:B------:R-:W-:Y:S01]  /*3b80*/  NOP ;  /* 0x0000000000007918 */ /* 0x000fe20000000000 */
[----:B-1----:R-:W1:Y:S01]  /*3b90*/  LDS R0, [UR4+0x14] ;  /* 0x00001404ff007984 */ /* 0x002e620008000800 */
[----:B------:R-:W-:Y:S01]  /*3ba0*/  ULOP3.LUT UR6, UR16, 0xffff, URZ, 0xc0, !UPT ;  /* 0x0000ffff10067892 */ /* 0x000fe2000f8ec0ff */
[----:B------:R-:W-:Y:S01]  /*3bb0*/  UMOV UR8, 0xffff ;  /* 0x0000ffff00087882 */ /* 0x000fe20000000000 */
[----:B------:R-:W-:Y:S02]  /*3bc0*/  UMOV UR5, 0x1 ;  /* 0x0000000100057882 */ /* 0x000fe40000000000 */
[----:B------:R-:W-:-:S04]  /*3bd0*/  USHF.R.U32.HI UR6, URZ, 0x5, UR6 ;  /* 0x00000005ff067899 */ /* 0x000fc80008011606 */
[----:B------:R-:W-:Y:S02]  /*3be0*/  USHF.L.U32 UR8, UR8, UR6, URZ ;  /* 0x0000000608087299 */ /* 0x000fe400080006ff */
[----:B------:R-:W-:-:S04]  /*3bf0*/  USHF.L.U32 UR5, UR5, UR6, URZ ;  /* 0x0000000605057299 */ /* 0x000fc800080006ff */
[----:B-1----:R-:W-:-:S04]  /*3c00*/  LOP3.LUT R0, R0, UR8, RZ, 0xc0, !PT ;  /* 0x0000000800007c12 */ /* 0x002fc8000f8ec0ff */
[----:B------:R-:W-:-:S13]  /*3c10*/  ISETP.NE.AND P0, PT, R0, UR8, PT ;  /* 0x0000000800007c0c */ /* 0x000fda000bf05270 */
[----:B------:R-:W-:Y:S05]  /*3c20*/  @P0 BRA `(.L_x_67) ;  /* 0x0000000000580947 */ /* 0x000fea0003800000 */
[----:B------:R-:W1:Y:S02]  /*3c30*/  LDS R0, [UR4+0x18] ;  /* 0x00001804ff007984 */ /* 0x000e640008000800 */
[----:B-1----:R-:W-:-:S04]  /*3c40*/  LOP3.LUT R0, R0, UR5, RZ, 0xc0, !PT ;  /* 0x0000000500007c12 */ /* 0x002fc8000f8ec0ff */
[----:B------:R-:W-:-:S13]  /*3c50*/  ISETP.NE.AND P0, PT, R0, UR5, PT ;  /* 0x0000000500007c0c */ /* 0x000fda000bf05270 */
[----:B------:R-:W-:Y:S05]  /*3c60*/  @P0 BRA `(.L_x_68) ;  /* 0x00000000003c0947 */ /* 0x000fea0003800000 */
[----:B------:R-:W1:Y:S01]  /*3c70*/  S2R R2, SR_LANEID ;  /* 0x0000000000027919 */ /* 0x000e620000000000 */
[----:B------:R-:W-:Y:S01]  /*3c80*/  ULOP3.LUT UR8, URZ, UR8, URZ, 0x33, !UPT ;  /* 0x00000008ff087292 */ /* 0x000fe2000f8e33ff */
[----:B------:R-:W-:Y:S02]  /*3c90*/  VOTEU.ANY UR7, UPT, PT ;  /* 0x0000000000077886 */ /* 0x000fe400038e0100 */
[----:B------:R-:W-:-:S03]  /*3ca0*/  UFLO.U32 UR7, UR7 ;  /* 0x00000007000772bd */ /* 0x000fc600080e0000 */
[----:B------:R-:W-:-:S04]  /*3cb0*/  IMAD.U32 R0, RZ, RZ, UR8 ;  /* 0x00000008ff007e24 */ /* 0x000fc8000f8e00ff */
[----:B------:R2:W4:Y:S02]  /*3cc0*/  REDUX UR6, R0 ;  /* 0x00000000000673c4 */ /* 0x0005240000000000 */
[----:B------:R1:W-:Y:S02]  /*3cd0*/  UTCATOMSWS.AND URZ, UR8 ;  /* 0x0000000800ff79e3 */ /* 0x0003e40008000000 */
[----:B-1----:R-:W-:Y:S02]  /*3ce0*/  ISETP.EQ.U32.AND P0, PT, R2, UR7, PT ;  /* 0x0000000702007c0c */ /* 0x002fe4000bf02070 */
[----:B--2---:R-:W-:Y:S02]  /*3cf0*/  LOP3.LUT R0, RZ, UR5, RZ, 0x33, !PT ;  /* 0x00000005ff007c12 */ /* 0x004fe4000f8e33ff */
[----:B----4-:R-:W-:Y:S02]  /*3d00*/  MOV R2, UR6 ;  /* 0x0000000600027c02 */ /* 0x010fe40008000f00 */
[----:B------:R-:W1:Y:S07]  /*3d10*/  REDUX UR5, R0 ;  /* 0x00000000000573c4 */ /* 0x000e6e0000000000 */
[----:B------:R2:W-:Y:S01]  /*3d20*/  @P0 ATOMS.AND RZ, [UR4+0x14], R2 ;  /* 0x00001402ffff098c */ /* 0x0005e2000a800004 */
[----:B-1----:R-:W-:-:S05]  /*3d30*/  IMAD.U32 R0, RZ, RZ, UR5 ;  /* 0x00000005ff007e24 */ /* 0x002fca000f8e00ff */
[----:B------:R2:W-:Y:S01]  /*3d40*/  @P0 ATOMS.AND RZ, [UR4+0x18], R0 ;  /* 0x00001800ffff098c */ /* 0x0005e2000a800004 */
[----:B------:R-:W-:Y:S05]  /*3d50*/  BRA `(.L_x_69) ;  /* 0x0000000000147947 */ /* 0x000fea0003800000 */
.L_x_68:
[----:B------:R-:W-:Y:S02]  /*3d60*/  MOV R2, 0x3d80 ;  /* 0x00003d8000027802 */ /* 0x000fe40000000f00 */
[----:B---3-5:R-:W-:Y:S05]  /*3d70*/  CALL.REL.NOINC `($__internal_0_$__cuda_sm10x_tcgen05_guardrail_trap_col_being_dealloced_not_returned_by_alloc) ;  /* 0x00000070007c7944 */ /* 0x028fea0003c00000 */
[----:B------:R-:W-:Y:S05]  /*3d80*/  BRA `(.L_x_69) ;  /* 0x0000000000087947 */ /* 0x000fea0003800000 */
.L_x_67:
[----:B------:R-:W-:Y:S02]  /*3d90*/  MOV R2, 0x3db0 ;  /* 0x00003db000027802 */ /* 0x000fe40000000f00 */
[----:B---3-5:R-:W-:Y:S05]  /*3da0*/  CALL.REL.NOINC `($__internal_2_$__cuda_sm10x_tcgen05_guardrail_trap_unallocated_columns_being_dealloced) ;  /* 0x0000007000887944 */ /* 0x028fea0003c00000 */
.L_x_69:
[----:B------:R-:W-:Y:S01]  /*3db0*/  NOP ;  /* 0x0000000000007918 */ /* 0x000fe20000000000 */
[----:B------:R-:W-:Y:S05]  /*3dc0*/  EXIT ;  /* 0x000000000000794d */ /* 0x000fea0003800000 */
.L_x_51:
[----:B------:R-:W-:-:S09]  /*3dd0*/  UISETP.NE.OR UP2, UPT, UR8, 0x3, !UP2 ;  /* 0x000000030800788c */ /* 0x000fd2000d745670 */
[----:B------:R-:W-:Y:S05]  /*3de0*/  BRA.U UP2, `(.L_x_70) ;  /* 0x0000001502747547 */ /* 0x000fea000b800000 */
[----:B------:R-:W1:Y:S01]  /*3df0*/  LDC R0, c[0x0][0xb30] ;  /* 0x0002cc00ff007b82 */ /* 0x000e620000000800 */
[----:B------:R-:W2:Y:S01]  /*3e00*/  LDCU.64 UR8, c[0x0][0x888] ;  /* 0x00011100ff0877ac */ /* 0x000ea20008000a00 */
[----:B------:R-:W-:Y:S01]  /*3e10*/  CS2R R28, SRZ ;  /* 0x00000000001c7805 */ /* 0x000fe2000001ff00 */
[----:B------:R-:W-:Y:S01]  /*3e20*/  IMAD.MOV.U32 R25, RZ, RZ, 0x2000 ;  /* 0x00002000ff197424 */ /* 0x000fe200078e00ff */
[----:B------:R-:W4:Y:S04]  /*3e30*/  LDCU.64 UR4, c[0x0][0x890] ;  /* 0x00011200ff0477ac */ /* 0x000f280008000a00 */
[----:B------:R-:W3:Y:S01]  /*3e40*/  LDC R24, c[0x0][0x370] ;  /* 0x0000dc00ff187b82 */ /* 0x000ee20000000800 */
[----:B------:R-:W-:Y:S01]  /*3e50*/  UMOV UR7, 0x400 ;  /* 0x0000040000077882 */ /* 0x000fe20000000000 */
[----:B------:R-:W-:-:S02]  /*3e60*/  UPLOP3.LUT UP1, UPT, UPT, UPT, UPT, 0x40, 0x4 ;  /* 0x000000000004789c */ /* 0x000fc40003f2e870 */
[----:B------:R-:W-:-:S04]  /*3e70*/  ULEA UR7, UR37, UR7, 0x18 ;  /* 0x0000000725077291 */ /* 0x000fc8000f8ec0ff */
[----:B------:R-:W3:Y:S01]  /*3e80*/  LDC R3, c[0x0][0xb0c] ;  /* 0x0002c300ff037b82 */ /* 0x000ee20000000800 */
[----:B------:R-:W-:Y:S02]  /*3e90*/  UIADD3 UR41, UPT, UPT, UR7, 0x30, URZ ;  /* 0x0000003007297890 */ /* 0x000fe4000fffe0ff */
[----:B--2---:R-:W-:Y:S02]  /*3ea0*/  UISETP.NE.U32.AND UP2, UPT, UR8, URZ, UPT ;  /* 0x000000ff0800728c */ /* 0x004fe4000bf45070 */
[----:B------:R-:W-:Y:S02]  /*3eb0*/  UIADD3 UR33, UPT, UPT, UR7, 0x38, URZ ;  /* 0x0000003807217890 */ /* 0x000fe4000fffe0ff */
[----:B----4-:R-:W-:Y:S01]  /*3ec0*/  UISETP.NE.U32.AND UP3, UPT, UR4, URZ, UPT ;  /* 0x000000ff0400728c */ /* 0x010fe2000bf65070 */
[----:B------:R-:W2:Y:S01]  /*3ed0*/  LDC R18, c[0x0][0xb20] ;  /* 0x0002c800ff127b82 */ /* 0x000ea20000000800 */
[----:B-1----:R-:W-:Y:S01]  /*3ee0*/  ISETP.NE.AND P1, PT, R0, 0x1, PT ;  /* 0x000000010000780c */ /* 0x002fe20003f25270 */
[----:B------:R-:W-:-:S02]  /*3ef0*/  UISETP.NE.AND.EX UP2, UPT, UR9, URZ, UPT, UP2 ;  /* 0x000000ff0900728c */ /* 0x000fc4000bf45320 */
[----:B------:R-:W-:Y:S02]  /*3f00*/  UIADD3 UR25, UPT, UPT, UR7, 0x40, URZ ;  /* 0x0000004007197890 */ /* 0x000fe4000fffe0ff */
[----:B------:R-:W-:Y:S02]  /*3f10*/  UIADD3 UR17, UPT, UPT, UR7, 0x48, URZ ;  /* 0x0000004807117890 */ /* 0x000fe4000fffe0ff */
[----:B------:R-:W1:Y:S01]  /*3f20*/  LDC.64 R30, c[0x0][0x348] ;  /* 0x0000d200ff1e7b82 */ /* 0x000e620000000a00 */
[----:B------:R-:W-:-:S07]  /*3f30*/  UISETP.NE.AND.EX UP3, UPT, UR5, URZ, UPT, UP3 ;  /* 0x000000ff0500728c */ /* 0x000fce000bf65330 */
[----:B------:R-:W4:Y:S08]  /*3f40*/  LDC.64 R16, c[0x0][0xb10] ;  /* 0x0002c400ff107b82 */ /* 0x000f300000000a00 */
[----:B------:R-:W1:Y:S08]  /*3f50*/  LDC.64 R6, c[0x0][0xb18] ;  /* 0x0002c600ff067b82 */ /* 0x000e700000000a00 */
[----:B------:R-:W1:Y:S08]  /*3f60*/  LDC.64 R4, c[0x0][0xb28] ;  /* 0x0002ca00ff047b82 */ /* 0x000e700000000a00 */
[----:B--23--:R-:W1:Y:S02]  /*3f70*/  LDC R19, c[0x0][0x374] ;  /* 0x0000dd00ff137b82 */ /* 0x00ce640000000800 */
.L_x_85:
[C---:B------:R-:W-:Y:S02]  /*3f80*/  LEA R0, R29.reuse, UR7, 0x3 ;  /* 0x000000071d007c11 */ /* 0x040fe4000f8e18ff */
[----:B------:R-:W-:Y:S02]  /*3f90*/  SHF.L.U32 R2, R28, 0x1f, RZ ;  /* 0x0000001f1c027819 */ /* 0x000fe400000006ff */
[----:B------:R-:W-:Y:S02]  /*3fa0*/  LEA R20, R29, UR7, 0x4 ;  /* 0x000000071d147c11 */ /* 0x000fe4000f8e20ff */
[----:B--2---:R-:W2:Y:S02]  /*3fb0*/  SYNCS.PHASECHK.TRANS64.TRYWAIT P0, [R0+URZ+0x80], R2 ;  /* 0x00008002000075a7 */ /* 0x004ea400080011ff */
[----:B--2---:R-:W-:Y:S05]  /*3fc0*/  @!P0 BRA `(.L_x_71) ;  /* 0x0000006400e88947 */ /* 0x004fea0003800000 */
.L_x_195:
[----:B------:R-:W-:Y:S01]  /*3fd0*/  ISETP.GE.AND P0, PT, R26, 0x1, PT ;  /* 0x000000011a00780c */ /* 0x000fe20003f06270 */
[----:B------:R-:W3:Y:S01]  /*3fe0*/  LDS.128 R20, [R20+0x110] ;  /* 0x0001100014147984 */ /* 0x000ee20000000c00 */
[----:B--2---:R-:W-:Y:S01]  /*3ff0*/  VIADD R0, R0, 0x90 ;  /* 0x0000009000007836 */ /* 0x004fe20000000000 */
[----:B------:R-:W-:Y:S01]  /*4000*/  @!PT LDS RZ, [RZ] ;  /* 0x00000000fffff984 */ /* 0x000fe20000000800 */
[----:B------:R-:W-:Y:S01]  /*4010*/  @!PT LDS RZ, [RZ] ;  /* 0x00000000fffff984 */ /* 0x000fe20000000800 */
[----:B------:R-:W-:Y:S01]  /*4020*/  @!PT LDS RZ, [RZ] ;  /* 0x00000000fffff984 */ /* 0x000fe20000000800 */
[----:B------:R-:W-:Y:S01]  /*4030*/  @!PT LDS RZ, [RZ] ;  /* 0x00000000fffff984 */ /* 0x000fe20000000800 */
[----:B------:R2:W-:Y:S06]  /*4040*/  MEMBAR.ALL.CTA ;  /* 0x0000000000007992 */ /* 0x0005ec0000008000 */
[----:B--2---:R-:W2:Y:S01]  /*4050*/  FENCE.VIEW.ASYNC.S ;  /* 0x00000000000073c6 */ /* 0x004ea20000000000 */
[----:B------:R-:W-:Y:S04]  /*4060*/  PRMT R0, RZ, 0x654, R0 ;  /* 0x00000654ff007816 */ /* 0x000fe80000000000 */
[----:B--2---:R2:W-:Y:S01]  /*4070*/  SYNCS.ARRIVE.TRANS64.RED.A1T0 RZ, [R0+URZ], RZ ;  /* 0x000000ff00ff79a7 */ /* 0x0045e200081004ff */
[----:B---3--:R-:W-:Y:S11]  /*4080*/  LOP3.LUT P3, RZ, R22, 0x1, RZ, 0xc0, !PT ;  /* 0x0000000116ff7812 */ /* 0x008ff6000786c0ff */
[----:B------:R-:W-:Y:S02]  /*4090*/  @!UPT UIADD3 URZ, UPT, UPT, URZ, URZ, URZ ;  /* 0x000000fffffff290 */ /* 0x000fe4000fffe0ff */
[----:B------:R-:W-:Y:S02]  /*40a0*/  @P3 MOV R11, R20 ;  /* 0x00000014000b3202 */ /* 0x000fe40000000f00 */
[----:B------:R-:W-:Y:S01]  /*40b0*/  @P3 LOP3.LUT R10, R21, 0xffff, RZ, 0xc0, !PT ;  /* 0x0000ffff150a3812 */ /* 0x000fe200078ec0ff */
[----:B--2---:R-:W-:Y:S06]  /*40c0*/  @!P0 BRA `(.L_x_72) ;  /* 0x0000000000a48947 */ /* 0x004fec0003800000 */
[-C--:B-1----:R-:W-:Y:S01]  /*40d0*/  IMAD.HI.U32 R0, R19, R7.reuse, RZ ;  /* 0x0000000713007227 */ /* 0x082fe200078e00ff */
[----:B------:R-:W-:Y:S02]  /*40e0*/  ISETP.NE.AND P0, PT, R6, 0x1, PT ;  /* 0x000000010600780c */ /* 0x000fe40003f05270 */
[----:B------:R-:W-:Y:S01]  /*40f0*/  ISETP.NE.AND P2, PT, R26, 0x1, PT ;  /* 0x000000011a00780c */ /* 0x000fe20003f45270 */
[----:B----4-:R-:W-:Y:S01]  /*4100*/  IMAD.HI.U32 R9, R24, R16, RZ ;  /* 0x0000001018097227 */ /* 0x010fe200078e00ff */
[----:B------:R-:W-:Y:S02]  /*4110*/  SHF.R.U32.HI R0, RZ, R18, R0 ;  /* 0x00000012ff007219 */ /* 0x000fe40000011600 */
[----:B------:R-:W-:Y:S01]  /*4120*/  ISETP.NE.AND P4, PT, R3, 0x1, PT ;  /* 0x000000010300780c */ /* 0x000fe20003f85270 */
[----:B------:R-:W-:Y:S01]  /*4130*/  IMAD.HI.U32 R13, R10, R7, RZ ;  /* 0x000000070a0d7227 */ /* 0x000fe200078e00ff */
[----:B------:R-:W-:Y:S02]  /*4140*/  SHF.R.U32.HI R9, RZ, R17, R9 ;  /* 0x00000011ff097219 */ /* 0x000fe40000011609 */
[----:B------:R-:W-:Y:S01]  /*4150*/  SEL R0, R19, R0, !P0 ;  /* 0x0000000013007207 */ /* 0x000fe20004000000 */
[----:B------:R-:W-:Y:S01]  /*4160*/  IMAD.HI.U32 R12, R11, R16, RZ ;  /* 0x000000100b0c7227 */ /* 0x000fe200078e00ff */
[----:B------:R-:W-:Y:S03]  /*4170*/  SEL R9, R24, R9, !P4 ;  /* 0x0000000918097207 */ /* 0x000fe60006000000 */
[-C--:B------:R-:W-:Y:S01]  /*4180*/  IMAD.HI.U32 R8, R0, R4.reuse, RZ ;  /* 0x0000000400087227 */ /* 0x080fe200078e00ff */
[----:B------:R-:W-:Y:S03]  /*4190*/  SHF.R.U32.HI R12, RZ, R17, R12 ;  /* 0x00000011ff0c7219 */ /* 0x000fe6000001160c */
[----:B------:R-:W-:Y:S01]  /*41a0*/  IMAD.HI.U32 R2, R9, R4, RZ ;  /* 0x0000000409027227 */ /* 0x000fe200078e00ff */
[-C--:B------:R-:W-:Y:S02]  /*41b0*/  @P2 SHF.R.U32.HI R0, RZ, R5.reuse, R8 ;  /* 0x00000005ff002219 */ /* 0x080fe40000011608 */
[----:B------:R-:W-:Y:S02]  /*41c0*/  SHF.R.U32.HI R8, RZ, R18, R13 ;  /* 0x00000012ff087219 */ /* 0x000fe4000001160d */
[----:B------:R-:W-:Y:S01]  /*41d0*/  @P2 SHF.R.U32.HI R9, RZ, R5, R2 ;  /* 0x00000005ff092219 */ /* 0x000fe20000011602 */
[----:B------:R-:W-:Y:S01]  /*41e0*/  IMAD R0, R26, R0, RZ ;  /* 0x000000001a007224 */ /* 0x000fe200078e02ff */
[----:B------:R-:W-:Y:S02]  /*41f0*/  SEL R8, R10, R8, !P0 ;  /* 0x000000080a087207 */ /* 0x000fe40004000000 */
[----:B------:R-:W-:Y:S01]  /*4200*/  SEL R2, R11, R12, !P4 ;  /* 0x0000000c0b027207 */ /* 0x000fe20006000000 */
[----:B------:R-:W-:Y:S01]  /*4210*/  IMAD R12, R26, R9, RZ ;  /* 0x000000091a0c7224 */ /* 0x000fe200078e02ff */
[C---:B------:R-:W-:Y:S01]  /*4220*/  ISETP.GE.AND P0, PT, R8.reuse, R0, PT ;  /* 0x000000000800720c */ /* 0x040fe20003f06270 */
[----:B------:R-:W-:Y:S03]  /*4230*/  IMAD.HI.U32 R0, R8, R4, RZ ;  /* 0x0000000408007227 */ /* 0x000fe600078e00ff */
[----:B------:R-:W-:Y:S02]  /*4240*/  ISETP.GE.OR P0, PT, R2, R12, P0 ;  /* 0x0000000c0200720c */ /* 0x000fe40000706670 */
[-C--:B------:R-:W-:Y:S04]  /*4250*/  SHF.R.U32.HI R0, RZ, R5.reuse, R0 ;  /* 0x00000005ff007219 */ /* 0x080fe80000011600 */
[----:B------:R-:W-:Y:S05]  /*4260*/  SEL R13, R8, R0, !P2 ;  /* 0x00000000080d7207 */ /* 0x000fea0005000000 */
[----:B------:R-:W-:Y:S02]  /*4270*/  IMAD.MOV R12, RZ, RZ, -R13 ;  /* 0x000000ffff0c7224 */ /* 0x000fe400078e0a0d */
[----:B------:R-:W-:Y:S04]  /*4280*/  @!P0 IMAD.HI.U32 R0, R2, R4, RZ ;  /* 0x0000000402008227 */ /* 0x000fe800078e00ff */
[----:B------:R-:W-:Y:S01]  /*4290*/  IMAD R12, R26, R12, R8 ;  /* 0x0000000c1a0c7224 */ /* 0x000fe200078e0208 */
[----:B------:R-:W-:Y:S04]  /*42a0*/  @!P0 SHF.R.U32.HI R0, RZ, R5, R0 ;  /* 0x00000005ff008219 */ /* 0x000fe80000011600 */
[----:B------:R-:W-:Y:S04]  /*42b0*/  @!P0 SEL R0, R2, R0, !P2 ;  /* 0x0000000002008207 */ /* 0x000fe80005000000 */
[----:B------:R-:W-:Y:S01]  /*42c0*/  @!P0 IADD3 R13, PT, PT, R13, -R0, RZ ;  /* 0x800000000d0d8210 */ /* 0x000fe20007ffe0ff */
[----:B------:R-:W-:Y:S01]  /*42d0*/  @!P0 IMAD R0, R9, R12, R0 ;  /* 0x0000000c09008224 */ /* 0x000fe200078e0200 */
[----:B------:R-:W-:Y:S01]  /*42e0*/  IADD3 R9, PT, PT, -R8, RZ, RZ ;  /* 0x000000ff08097210 */ /* 0x000fe20007ffe1ff */
[--C-:B------:R-:W-:Y:S02]  /*42f0*/  IMAD.MOV R12, RZ, RZ, -R2.reuse ;  /* 0x000000ffff0c7224 */ /* 0x100fe400078e0a02 */
[----:B------:R-:W-:Y:S02]  /*4300*/  @!P0 IMAD R8, R13, R26, R2 ;  /* 0x0000001a0d088224 */ /* 0x000fe400078e0202 */
[----:B------:R-:W-:Y:S02]  /*4310*/  @!P0 IMAD.MOV.U32 R2, RZ, RZ, R0 ;  /* 0x000000ffff028224 */ /* 0x000fe400078e0000 */
[----:B------:R-:W-:Y:S02]  /*4320*/  IMAD R11, R3, R12, R11 ;  /* 0x0000000c030b7224 */ /* 0x000fe400078e020b */
[----:B------:R-:W-:Y:S02]  /*4330*/  IMAD R10, R6, R9, R10 ;  /* 0x00000009060a7224 */ /* 0x000fe400078e020a */
[----:B------:R-:W-:Y:S02]  /*4340*/  IMAD R11, R2, R3, R11 ;  /* 0x00000003020b7224 */ /* 0x000fe400078e020b */
[----:B------:R-:W-:Y:S02]  /*4350*/  IMAD R10, R8, R6, R10 ;  /* 0x00000006080a7224 */ /* 0x000fe400078e020a */
.L_x_72:
[----:B------:R-:W-:Y:S05]  /*4360*/  BRA.U UP1, `(.L_x_73) ;  /* 0x0000000101107547 */ /* 0x000fea000b800000 */
[----:B------:R-:W-:Y:S04]  /*4370*/  MOV R2, UR6 ;  /* 0x0000000600027c02 */ /* 0x000fe80008000f00 */
[----:B------:R-:W-:Y:S04]  /*4380*/  SHF.L.U32 R2, R2, 0x1f, RZ ;  /* 0x0000001f02027819 */ /* 0x000fe800000006ff */
[----:B------:R-:W2:Y:S02]  /*4390*/  SYNCS.PHASECHK.TRANS64.TRYWAIT P0, [UR7+0x78], R2 ;  /* 0x00007802ff0075a7 */ /* 0x000ea40008001107 */
[----:B--2---:R-:W-:Y:S05]  /*43a0*/  @!P0 BRA `(.L_x_74) ;  /* 0x0000006400048947 */ /* 0x004fea0003800000 */
.L_x_73:
[----:B------:R-:W-:Y:S01]  /*43b0*/  R2UR UR43, R15 ;  /* 0x000000000f2b72ca */ /* 0x000fe200000e0000 */
[----:B------:R-:W-:Y:S01]  /*43c0*/  IMAD.MOV.U32 R32, RZ, RZ, 0x1 ;  /* 0x00000001ff207424 */ /* 0x000fe200078e00ff */
[----:B------:R-:W-:Y:S02]  /*43d0*/  R2UR UR42, R14 ;  /* 0x000000000e2a72ca */ /* 0x000fe400000e0000 */
[----:B------:R-:W-:Y:S02]  /*43e0*/  ISETP.NE.U32.AND P2, PT, RZ, UR4, PT ;  /* 0x00000004ff007c0c */ /* 0x000fe4000bf45070 */
[----:B------:R-:W-:Y:S02]  /*43f0*/  SHF.L.U32 R32, R32, 0x1f, RZ ;  /* 0x0000001f20207819 */ /* 0x000fe400000006ff */
[----:B------:R-:W-:Y:S05]  /*4400*/  ISETP.NE.AND.EX P2, PT, RZ, UR5, PT, P2 ;  /* 0x00000005ff007c0c */ /* 0x000fea000bf45320 */
[----:B------:R-:W-:Y:S02]  /*4410*/  USHF.L.U32 UR43, UR43, 0x7, URZ ;  /* 0x000000072b2b7899 */ /* 0x000fe400080006ff */
[----:B------:R-:W-:Y:S01]  /*4420*/  USHF.L.U32 UR42, UR42, 0x7, URZ ;  /* 0x000000072a2a7899 */ /* 0x000fe200080006ff */
[----:B------:R-:W-:Y:S11]  /*4430*/  BRA.U !UP3, `(.L_x_75) ;  /* 0x000000010b347547 */ /* 0x000ff6000b800000 */
[----:B------:R-:W-:Y:S01]  /*4440*/  UPLOP3.LUT UP0, UPT, UPT, UPT, UP2, 0x80, 0x8 ;  /* 0x000000000008789c */ /* 0x000fe20003f0f020 */
[----:B--2---:R-:W-:Y:S02]  /*4450*/  HFMA2 R0, -RZ, RZ, 0, 5.9604644775390625e-08 ;  /* 0x00000001ff007431 */ /* 0x004fe400000001ff */
[----:B------:R-:W-:Y:S03]  /*4460*/  IMAD.MOV.U32 R64, RZ, RZ, 0x1 ;  /* 0x00000001ff407424 */ /* 0x000fe600078e00ff */
[----:B------:R-:W-:Y:S05]  /*4470*/  PLOP3.LUT P0, PT, PT, PT, UP0, 0x80, 0x8 ;  /* 0x000000000008781c */ /* 0x000fea0003f0f008 */
[----:B------:R-:W2:Y:S01]  /*4480*/  @UP0 LDCU.64 UR10, c[0x0][0x888] ;  /* 0x00011100ff0a07ac */ /* 0x000ea20008000a00 */
[----:B------:R-:W-:Y:S07]  /*4490*/  @UP0 UIMAD UR8, UR52, UR4, URZ ;  /* 0x00000004340802a4 */ /* 0x000fee000f8e02ff */
[----:B------:R-:W-:Y:S01]  /*44a0*/  @!P0 PRMT R64, R0, 0x7610, R64 ;  /* 0x0000761000408816 */ /* 0x000fe20000000040 */
[----:B--2---:R-:W-:Y:S03]  /*44b0*/  @UP0 UIMAD.WIDE UR10, UR8, 0x4, UR10 ;  /* 0x00000004080a08a5 */ /* 0x004fe6000f8e020a */
[----:B------:R-:W2:Y:S03]  /*44c0*/  @!UP0 LDCU UR8, c[0x0][0x880] ;  /* 0x00011000ff0887ac */ /* 0x000ea60008000800 */
[----:B------:R-:W-:Y:S01]  /*44d0*/  IMAD.U32 R8, RZ, RZ, UR10 ;  /* 0x0000000aff087e24 */ /* 0x000fe2000f8e00ff */
[----:B------:R-:W-:Y:S05]  /*44e0*/  MOV R9, UR11 ;  /* 0x0000000b00097c02 */ /* 0x000fea0008000f00 */
[----:B-----5:R3:W5:Y:S02]  /*44f0*/  @P0 LDG.E R35, desc[UR46][R8.64] ;  /* 0x0000002e08230981 */ /* 0x020764000c1e1900 */
[----:B--23--:R-:W-:Y:S07]  /*4500*/  @!P0 IMAD.U32 R35, RZ, RZ, UR8 ;  /* 0x00000008ff238e24 */ /* 0x00cfee000f8e00ff */
.L_x_75:
[----:B-----5:R-:W-:Y:S01]  /*4510*/  @!P2 FSETP.EQ.AND P0, PT, R35, RZ, PT ;  /* 0x000000ff2300a20b */ /* 0x020fe20003f02000 */
[----:B------:R-:W-:Y:S01]  /*4520*/  @!UPT UIADD3 URZ, UPT, UPT, URZ, URZ, URZ ;  /* 0x000000fffffff290 */ /* 0x000fe2000fffe0ff */
[----:B------:R-:W-:Y:S11]  /*4530*/  @!P2 BRA `(.L_x_76) ;  /* 0x000000000014a947 */ /* 0x000ff60003800000 */
[----:B------:R-:W-:Y:S02]  /*4540*/  LOP3.LUT P2, RZ, R64, 0xff, RZ, 0xc0, !PT ;  /* 0x000000ff40ff7812 */ /* 0x000fe4000784c0ff */
[----:B------:R-:W-:Y:S04]  /*4550*/  PLOP3.LUT P0, PT, PT, PT, UP0, 0x80, 0x8 ;  /* 0x000000000008781c */ /* 0x000fe80003f0f008 */
[----:B------:R-:W-:Y:S07]  /*4560*/  PLOP3.LUT P0, PT, P0, PT, PT, 0x8, 0x80 ;  /* 0x000000000080781c */ /* 0x000fee000070e170 */
[----:B------:R-:W-:Y:S11]  /*4570*/  @P2 FSETP.EQ.AND P0, PT, R35, RZ, PT ;  /* 0x000000ff2300220b */ /* 0x000ff60003f02000 */
[----:B------:R-:W-:Y:S02]  /*4580*/  @!UPT UIADD3 URZ, UPT, UPT, URZ, URZ, URZ ;  /* 0x000000fffffff290 */ /* 0x000fe4000fffe0ff */
.L_x_76:
[----:B------:R-:W3:Y:S01]  /*4590*/  SYNCS.PHASECHK.TRANS64.TRYWAIT P2, [UR7+0x50], R32 ;  /* 0x00005020ff0075a7 */ /* 0x000ee20008041107 */
[----:B------:R-:W-:Y:S04]  /*45a0*/  ELECT P4, URZ, PT ;  /* 0x0000000000ff782f */ /* 0x000fe80003880000 */
[----:B------:R-:W-:Y:S11]  /*45b0*/  PLOP3.LUT P4, PT, P0, P4, PT, 0xf2, 0x2f ;  /* 0x00000000002f781c */ /* 0x000ff60000789e72 */
[----:B------:R-:W-:Y:S02]  /*45c0*/  @!UPT UIADD3 URZ, UPT, UPT, URZ, URZ, URZ ;  /* 0x000000fffffff290 */ /* 0x000fe4000fffe0ff */
[----:B-1----:R-:W-:Y:S05]  /*45d0*/  @!P4 IADD3 R8, P0, PT, R30, 0x580, RZ ;  /* 0x000005801e08c810 */ /* 0x002fea0007f1e0ff */
[----:B--2---:R-:W-:Y:S01]  /*45e0*/  @!P4 IMAD.X R2, RZ, RZ, R31, P0 ;  /* 0x000000ffff02c224 */ /* 0x004fe200000e061f */
[----:B---3--:R-:W-:Y:S07]  /*45f0*/  @!P2 BRA `(.L_x_77) ;  /* 0x000000600088a947 */ /* 0x008fee0003800000 */
.L_x_198:
[----:B------:R-:W-:Y:S01]  /*4600*/  @!P4 R2UR UR9, R8 ;  /* 0x000000000809c2ca */ /* 0x000fe200000e0000 */
[----:B------:R-:W-:Y:S01]  /*4610*/  VOTEU.ALL UP1, P4 ;  /* 0x0000000000ff7886 */ /* 0x000fe20002020000 */
[----:B------:R-:W-:Y:S01]  /*4620*/  @!P4 R2UR UR8, R2 ;  /* 0x000000000208c2ca */ /* 0x000fe200000e0000 */
[----:B-1----:R-:W-:Y:S01]  /*4630*/  @!P4 IMAD.MOV.U32 R0, RZ, RZ, 0x2000 ;  /* 0x00002000ff00c424 */ /* 0x002fe200078e00ff */
[----:B------:R-:W-:Y:S01]  /*4640*/  UMOV UR44, UR52 ;  /* 0x00000034002c7c82 */ /* 0x000fe20008000000 */
[----:B------:R-:W-:Y:S02]  /*4650*/  UPRMT UR21, UR37, 0x654, UR41 ;  /* 0x0000065425157896 */ /* 0x000fe40008000029 */
[----:B------:R-:W-:Y:S01]  /*4660*/  @!UP1 UIADD3 UR40, UPT, UPT, UR7, 0x200, URZ ;  /* 0x0000020007289890 */ /* 0x000fe2000fffe0ff */
[----:B------:R-:W-:Y:S05]  /*4670*/  VOTEU.ALL UP1, P4 ;  /* 0x0000000000ff7886 */ /* 0x000fea0002020000 */
[----:B------:R-:W-:Y:S01]  /*4680*/  IMAD.U32 R8, RZ, RZ, UR9 ;  /* 0x00000009ff087e24 */ /* 0x000fe2000f8e00ff */
[----:B------:R-:W-:Y:S01]  /*4690*/  UMOV UR9, 0x10000000 ;  /* 0x1000000000097882 */ /* 0x000fe20000000000 */
[----:B------:R-:W-:Y:S01]  /*46a0*/  IMAD.U32 R9, RZ, RZ, UR8 ;  /* 0x00000008ff097e24 */ /* 0x000fe2000f8e00ff */
[----:B------:R-:W-:Y:S02]  /*46b0*/  UMOV UR8, 0x0 ;  /* 0x0000000000087882 */ /* 0x000fe40000000000 */
[----:B------:R-:W-:Y:S02]  /*46c0*/  @!P4 R2UR UR10, R8 ;  /* 0x00000000080ac2ca */ /* 0x000fe400000e0000 */
[----:B------:R-:W-:Y:S02]  /*46d0*/  @!P4 R2UR UR11, R9 ;  /* 0x00000000090bc2ca */ /* 0x000fe400000e0000 */
[----:B------:R-:W-:Y:S05]  /*46e0*/  @!P4 IADD3 R8, P0, PT, R30, 0x580, RZ ;  /* 0x000005801e08c810 */ /* 0x000fea0007f1e0ff */
[----:B------:R-:W-:Y:S06]  /*46f0*/  @!P4 IMAD.X R2, RZ, RZ, R31, P0 ;  /* 0x000000ffff02c224 */ /* 0x000fec00000e061f */
[----:B------:R1:W-:Y:S01]  /*4700*/  @!UP1 UTMALDG.3D [UR40], [UR10], desc[UR8] ;  /* 0x000008280a0095b4 */ /* 0x0003e20008011000 */
[----:B------:R1:W-:Y:S01]  /*4710*/  @!P4 SYNCS.ARRIVE.TRANS64.RED.A0TR RZ, [UR7+0x30], R0 ;  /* 0x00003000ffffc9a7 */ /* 0x0003e20008300407 */
[----:B------:R-:W-:Y:S01]  /*4720*/  SYNCS.ARRIVE.TRANS64.RED.A1T0 RZ, [UR21], RZ ;  /* 0x000000ffffff79a7 */ /* 0x000fe20008100415 */
[----:B------:R-:W2:Y:S02]  /*4730*/  SYNCS.PHASECHK.TRANS64.TRYWAIT P2, [UR7+0x58], R32 ;  /* 0x00005820ff0075a7 */ /* 0x000ea40008041107 */
[----:B-12---:R-:W-:Y:S05]  /*4740*/  @!P2 BRA `(.L_x_78) ;  /* 0x00000060004ca947 */ /* 0x006fea0003800000 */
.L_x_200:
[----:B------:R-:W-:Y:S01]  /*4750*/  @!P4 R2UR UR9, R8 ;  /* 0x000000000809c2ca */ /* 0x000fe200000e0000 */
[----:B------:R-:W-:Y:S01]  /*4760*/  VOTEU.ALL UP1, P4 ;  /* 0x0000000000ff7886 */ /* 0x000fe20002020000 */
[----:B------:R-:W-:Y:S01]  /*4770*/  @!P4 R2UR UR8, R2 ;  /* 0x000000000208c2ca */ /* 0x000fe200000e0000 */
[----:B-1----:R-:W-:Y:S01]  /*4780*/  @!P4 IMAD.MOV.U32 R0, RZ, RZ, 0x2000 ;  /* 0x00002000ff00c424 */ /* 0x002fe200078e00ff */
[----:B------:R-:W-:Y:S01]  /*4790*/  UMOV UR35, UR43 ;  /* 0x0000002b00237c82 */ /* 0x000fe20008000000 */
[----:B------:R-:W-:Y:S01]  /*47a0*/  UMOV UR36, UR52 ;  /* 0x0000003400247c82 */ /* 0x000fe20008000000 */
[----:B------:R-:W-:Y:S02]  /*47b0*/  @!UP1 UIADD3 UR34, UPT, UPT, UR42, 0x10, URZ ;  /* 0x000000102a229890 */ /* 0x000fe4000fffe0ff */
[----:B------:R-:W-:Y:S01]  /*47c0*/  @!UP1 UIADD3 UR32, UPT, UPT, UR7, 0x2200, URZ ;  /* 0x0000220007209890 */ /* 0x000fe2000fffe0ff */
[----:B------:R-:W-:Y:S01]  /*47d0*/  VOTEU.ALL UP1, P4 ;  /* 0x0000000000ff7886 */ /* 0x000fe20002020000 */
[----:B------:R-:W-:Y:S03]  /*47e0*/  UPRMT UR15, UR37, 0x654, UR33 ;  /* 0x00000654250f7896 */ /* 0x000fe60008000021 */
        /* <DEDUP_REMOVED lines=13> */
.L_x_202:
        /* <DEDUP_REMOVED lines=23> */
.L_x_204:
[----:B------:R-:W-:Y:S01]  /*4a30*/  @!P4 R2UR UR9, R8 ;  /* 0x000000000809c2ca */ /* 0x000fe200000e0000 */
[----:B------:R-:W-:Y:S01]  /*4a40*/  VOTEU.ALL UP1, P4 ;  /* 0x0000000000ff7886 */ /* 0x000fe20002020000 */
[----:B------:R-:W-:Y:S01]  /*4a50*/  @!P4 R2UR UR8, R2 ;  /* 0x000000000208c2ca */ /* 0x000fe200000e0000 */
[----:B-1----:R-:W-:Y:S01]  /*4a60*/  @!P4 IMAD.MOV.U32 R0, RZ, RZ, 0x2000 ;  /* 0x00002000ff00c424 */ /* 0x002fe200078e00ff */
[----:B------:R-:W-:Y:S01]  /*4a70*/  UMOV UR19, UR43 ;  /* 0x0000002b00137c82 */ /* 0x000fe20008000000 */
[----:B------:R-:W-:Y:S01]  /*4a80*/  UMOV UR20, UR52 ;  /* 0x0000003400147c82 */ /* 0x000fe20008000000 */
[----:B------:R-:W-:Y:S01]  /*4a90*/  @!UP1 UIADD3 UR18, UPT, UPT, UR42, 0x30, URZ ;  /* 0x000000302a129890 */ /* 0x000fe2000fffe0ff */
[----:B------:R-:W-:Y:S01]  /*4aa0*/  SHF.L.U32 R14, RZ, 0x1f, RZ ;  /* 0x0000001fff0e7819 */ /* 0x000fe200000006ff */
        /* <DEDUP_REMOVED lines=16> */
.L_x_206:
[----:B------:R-:W-:Y:S01]  /*4bb0*/  @!P4 R2UR UR9, R8 ;  /* 0x000000000809c2ca */ /* 0x000fe200000e0000 */
[----:B------:R-:W-:Y:S01]  /*4bc0*/  VOTEU.ALL UP1, P4 ;  /* 0x0000000000ff7886 */ /* 0x000fe20002020000 */
[----:B------:R-:W-:Y:S01]  /*4bd0*/  @!P4 R2UR UR8, R2 ;  /* 0x000000000208c2ca */ /* 0x000fe200000e0000 */
[----:B-1----:R-:W-:Y:S01]  /*4be0*/  @!P4 IMAD.MOV.U32 R0, RZ, RZ, 0x2000 ;  /* 0x00002000ff00c424 */ /* 0x002fe200078e00ff */
[----:B------:R-:W-:Y:S01]  /*4bf0*/  UMOV UR18, 0x0 ;  /* 0x0000000000127882 */ /* 0x000fe20000000000 */
[----:B------:R-:W-:Y:S01]  /*4c00*/  UMOV UR19, 0x10000000 ;  /* 0x1000000000137882 */ /* 0x000fe20000000000 */
[----:B------:R-:W-:Y:S01]  /*4c10*/  @!UP1 UIADD3 UR10, UPT, UPT, UR42, 0x40, URZ ;  /* 0x000000402a0a9890 */ /* 0x000fe2000fffe0ff */
[----:B------:R-:W-:Y:S01]  /*4c20*/  UMOV UR11, UR43 ;  /* 0x0000002b000b7c82 */ /* 0x000fe20008000000 */
[----:B------:R-:W-:Y:S05]  /*4c30*/  UMOV UR12, UR52 ;  /* 0x00000034000c7c82 */ /* 0x000fea0008000000 */
[----:B------:R-:W-:Y:S01]  /*4c40*/  IMAD.U32 R8, RZ, RZ, UR9 ;  /* 0x00000009ff087e24 */ /* 0x000fe2000f8e00ff */
[----:B------:R-:W-:Y:S01]  /*4c50*/  UMOV UR9, UR41 ;  /* 0x0000002900097c82 */ /* 0x000fe20008000000 */
[----:B------:R-:W-:Y:S01]  /*4c60*/  IMAD.U32 R9, RZ, RZ, UR8 ;  /* 0x00000008ff097e24 */ /* 0x000fe2000f8e00ff */
[----:B------:R-:W-:Y:S02]  /*4c70*/  @!UP1 UIADD3 UR8, UPT, UPT, UR7, 0x200, URZ ;  /* 0x0000020007089890 */ /* 0x000fe4000fffe0ff */
[----:B------:R-:W-:Y:S01]  /*4c80*/  @!P4 R2UR UR22, R8 ;  /* 0x000000000816c2ca */ /* 0x000fe200000e0000 */
[----:B------:R-:W-:Y:S01]  /*4c90*/  VOTEU.ALL UP1, P4 ;  /* 0x0000000000ff7886 */ /* 0x000fe20002020000 */
        /* <DEDUP_REMOVED lines=8> */
.L_x_208:
        /* <DEDUP_REMOVED lines=23> */
.L_x_210:
[----:B------:R-:W2:Y:S01]  /*4e90*/  LDC.64 R12, c[0x0][0xb18] ;  /* 0x0002c600ff0c7b82 */ /* 0x000ea20000000a00 */
[----:B------:R-:W-:Y:S01]  /*4ea0*/  @!P4 R2UR UR8, R2 ;  /* 0x000000000208c2ca */ /* 0x000fe200000e0000 */
[----:B------:R-:W-:Y:S01]  /*4eb0*/  VOTEU.ALL UP1, P4 ;  /* 0x0000000000ff7886 */ /* 0x000fe20002020000 */
[----:B------:R-:W-:Y:S01]  /*4ec0*/  @!P4 R2UR UR9, R8 ;  /* 0x000000000809c2ca */ /* 0x000fe200000e0000 */
[----:B-1----:R-:W-:Y:S01]  /*4ed0*/  @!P4 IMAD.MOV.U32 R0, RZ, RZ, 0x2000 ;  /* 0x00002000ff00c424 */ /* 0x002fe200078e00ff */
[----:B------:R-:W-:Y:S03]  /*4ee0*/  UMOV UR18, 0x0 ;  /* 0x0000000000127882 */ /* 0x000fe60000000000 */
[----:B------:R-:W1:Y:S01]  /*4ef0*/  @!P1 LDC R2, c[0x0][0xb0c] ;  /* 0x0002c300ff029b82 */ /* 0x000e620000000800 */
[----:B------:R-:W-:Y:S01]  /*4f00*/  @!UP1 UIADD3 UR10, UPT, UPT, UR42, 0x60, URZ ;  /* 0x000000602a0a9890 */ /* 0x000fe2000fffe0ff */
[----:B------:R-:W-:Y:S01]  /*4f10*/  @P3 SHF.R.U32.HI R27, RZ, 0x10, R21 ;  /* 0x00000010ff1b3819 */ /* 0x000fe20000011615 */
[----:B------:R-:W-:Y:S01]  /*4f20*/  UMOV UR19, 0x10000000 ;  /* 0x1000000000137882 */ /* 0x000fe20000000000 */
[----:B------:R-:W-:Y:S01]  /*4f30*/  UMOV UR11, UR43 ;  /* 0x0000002b000b7c82 */ /* 0x000fe20008000000 */
[----:B------:R-:W-:Y:S01]  /*4f40*/  UMOV UR12, UR52 ;  /* 0x00000034000c7c82 */ /* 0x000fe20008000000 */
[----:B------:R-:W-:Y:S02]  /*4f50*/  VIADD R29, R29, 0x1 ;  /* 0x000000011d1d7836 */ /* 0x000fe40000000000 */
[----:B------:R-:W-:Y:S01]  /*4f60*/  IMAD.U32 R9, RZ, RZ, UR8 ;  /* 0x00000008ff097e24 */ /* 0x000fe2000f8e00ff */
[----:B------:R-:W-:Y:S01]  /*4f70*/  @!UP1 UIADD3 UR8, UPT, UPT, UR7, 0x4200, URZ ;  /* 0x0000420007089890 */ /* 0x000fe2000fffe0ff */
[----:B------:R-:W-:Y:S01]  /*4f80*/  IMAD.U32 R8, RZ, RZ, UR9 ;  /* 0x00000009ff087e24 */ /* 0x000fe2000f8e00ff */
[----:B------:R-:W-:Y:S01]  /*4f90*/  VOTEU.ALL UP1, P4 ;  /* 0x0000000000ff7886 */ /* 0x000fe20002020000 */
[----:B------:R-:W-:Y:S01]  /*4fa0*/  UMOV UR9, UR25 ;  /* 0x0000001900097c82 */ /* 0x000fe20008000000 */
[----:B------:R-:W-:Y:S02]  /*4fb0*/  @!P4 R2UR UR21, R9 ;  /* 0x000000000915c2ca */ /* 0x000fe400000e0000 */
[----:B------:R-:W-:Y:S02]  /*4fc0*/  @!P4 R2UR UR20, R8 ;  /* 0x000000000814c2ca */ /* 0x000fe400000e0000 */
[----:B------:R-:W3:Y:S11]  /*4fd0*/  LDC.64 R8, c[0x0][0xb10] ;  /* 0x0002c400ff087b82 */ /* 0x000ef60000000a00 */
[----:B------:R1:W-:Y:S01]  /*4fe0*/  @!UP1 UTMALDG.3D [UR8], [UR20], desc[UR18] ;  /* 0x00001208140095b4 */ /* 0x0003e20008011000 */
[----:B------:R5:W-:Y:S01]  /*4ff0*/  @!P4 SYNCS.ARRIVE.TRANS64.RED.A0TR RZ, [UR7+0x40], R0 ;  /* 0x00004000ffffc9a7 */ /* 0x000be20008300407 */
[C---:B---3--:R-:W-:Y:S01]  /*5000*/  @!P1 IMAD.HI.U32 R8, R11.reuse, R8, RZ ;  /* 0x000000080b089227 */ /* 0x048fe200078e00ff */
[----:B--2---:R-:W-:Y:S02]  /*5010*/  @!P1 ISETP.NE.AND P0, PT, R12, 0x1, PT ;  /* 0x000000010c00980c */ /* 0x004fe40003f05270 */
[----:B-1----:R-:W-:Y:S01]  /*5020*/  @!P1 ISETP.NE.AND P2, PT, R2, 0x1, PT ;  /* 0x000000010200980c */ /* 0x002fe20003f45270 */
[----:B------:R-:W-:Y:S01]  /*5030*/  SYNCS.ARRIVE.TRANS64.RED.A1T0 RZ, [UR14], RZ ;  /* 0x000000ffffff79a7 */ /* 0x000fe2000810040e */
[C---:B------:R-:W-:Y:S01]  /*5040*/  @!P1 IMAD.HI.U32 R13, R10.reuse, R13, RZ ;  /* 0x0000000d0a0d9227 */ /* 0x040fe200078e00ff */
[----:B------:R-:W-:Y:S04]  /*5050*/  @!P1 SHF.R.U32.HI R8, RZ, R9, R8 ;  /* 0x00000009ff089219 */ /* 0x000fe80000011608 */
[----:B------:R-:W-:Y:S01]  /*5060*/  @!P1 SEL R8, R11, R8, !P2 ;  /* 0x000000080b089207 */ /* 0x000fe20005000000 */
[----:B------:R-:W1:Y:S01]  /*5070*/  SYNCS.PHASECHK.TRANS64.TRYWAIT P5, [UR7+0x68], R14 ;  /* 0x0000680eff0075a7 */ /* 0x000e6200080a1107 */
[----:B-----5:R-:W2:Y:S02]  /*5080*/  @!P1 LDC R0, c[0x0][0xb20] ;  /* 0x0002c800ff009b82 */ /* 0x020ea40000000800 */
[----:B--2---:R-:W-:Y:S04]  /*5090*/  @!P1 SHF.R.U32.HI R0, RZ, R0, R13 ;  /* 0x00000000ff009219 */ /* 0x004fe8000001160d */
[----:B------:R-:W-:Y:S05]  /*50a0*/  @!P1 SEL R9, R10, R0, !P0 ;  /* 0x000000000a099207 */ /* 0x000fea0004000000 */
[----:B------:R-:W-:Y:S02]  /*50b0*/  @!P1 IMAD.IADD R0, R9, 0x1, -R8 ;  /* 0x0000000109009824 */ /* 0x000fe400078e0a08 */
[----:B------:R-:W-:Y:S02]  /*50c0*/  @!P1 IMAD.IADD R8, R8, 0x1, -R9 ;  /* 0x0000000108089824 */ /* 0x000fe400078e0a09 */
[----:B------:R-:W-:Y:S02]  /*50d0*/  @!P1 IMAD R11, R0, R2, R11 ;  /* 0x00000002000b9224 */ /* 0x000fe400078e020b */
[----:B------:R-:W-:Y:S01]  /*50e0*/  @!P1 IMAD R10, R8, R12, R10 ;  /* 0x0000000c080a9224 */ /* 0x000fe200078e020a */
[----:B-1----:R-:W-:Y:S06]  /*50f0*/  @!P5 BRA `(.L_x_84) ;  /* 0x000000580070d947 */ /* 0x002fec0003800000 */
.L_x_212:
[----:B------:R-:W-:Y:S01]  /*5100*/  @!P4 IADD3 R2, P0, PT, R30, 0x580, RZ ;  /* 0x000005801e02c810 */ /* 0x000fe20007f1e0ff */
[----:B------:R-:W-:Y:S01]  /*5110*/  VOTEU.ALL UP1, P4 ;  /* 0x0000000000ff7886 */ /* 0x000fe20002020000 */
[----:B------:R-:W-:Y:S01]  /*5120*/  UMOV UR18, 0x0 ;  /* 0x0000000000127882 */ /* 0x000fe20000000000 */
[----:B------:R-:W-:Y:S01]  /*5130*/  UMOV UR19, 0x10000000 ;  /* 0x1000000000137882 */ /* 0x000fe20000000000 */
[----:B------:R-:W-:Y:S01]  /*5140*/  @!P4 R2UR UR9, R2 ;  /* 0x000000000209c2ca */ /* 0x000fe200000e0000 */
[----:B-1----:R-:W-:Y:S01]  /*5150*/  @!P4 IMAD.X R0, RZ, RZ, R31, P0 ;  /* 0x000000ffff00c224 */ /* 0x002fe200000e061f */
[----:B------:R-:W-:Y:S01]  /*5160*/  @!UP1 UIADD3 UR10, UPT, UPT, UR42, 0x70, URZ ;  /* 0x000000702a0a9890 */ /* 0x000fe2000fffe0ff */
[----:B------:R-:W-:Y:S01]  /*5170*/  ISETP.NE.AND P0, PT, R29, 0x2, PT ;  /* 0x000000021d00780c */ /* 0x000fe20003f05270 */
[----:B------:R-:W-:Y:S01]  /*5180*/  UMOV UR11, UR43 ;  /* 0x0000002b000b7c82 */ /* 0x000fe20008000000 */
[----:B------:R-:W-:Y:S01]  /*5190*/  UMOV UR12, UR52 ;  /* 0x00000034000c7c82 */ /* 0x000fe20008000000 */
[----:B------:R-:W-:Y:S01]  /*51a0*/  @!P4 R2UR UR8, R0 ;  /* 0x000000000008c2ca */ /* 0x000fe200000e0000 */
[----:B------:R-:W-:Y:S01]  /*51b0*/  IMAD.IADD R14, R10, 0x1, R62 ;  /* 0x000000010a0e7824 */ /* 0x000fe200078e023e */
[----:B------:R-:W-:Y:S01]  /*51c0*/  @P3 R2UR UR52, R27 ;  /* 0x000000001b3432ca */ /* 0x000fe200000e0000 */
[----:B------:R-:W-:Y:S01]  /*51d0*/  IMAD.IADD R15, R11, 0x1, R63 ;  /* 0x000000010b0f7824 */ /* 0x000fe200078e023f */
[----:B------:R-:W-:Y:S02]  /*51e0*/  SEL R0, RZ, 0x1, P0 ;  /* 0x00000001ff007807 */ /* 0x000fe40000000000 */
[----:B------:R-:W-:Y:S01]  /*51f0*/  SEL R29, R29, RZ, P0 ;  /* 0x000000ff1d1d7207 */ /* 0x000fe20000000000 */
[----:B------:R-:W-:Y:S01]  /*5200*/  IMAD.U32 R8, RZ, RZ, UR9 ;  /* 0x00000009ff087e24 */ /* 0x000fe2000f8e00ff */
[----:B------:R-:W-:Y:S01]  /*5210*/  UMOV UR9, UR17 ;  /* 0x0000001100097c82 */ /* 0x000fe20008000000 */
[----:B------:R-:W-:Y:S03]  /*5220*/  LOP3.LUT R28, R28, R0, RZ, 0x3c, !PT ;  /* 0x000000001c1c7212 */ /* 0x000fe600078e3cff */
[----:B------:R-:W-:Y:S01]  /*5230*/  @!P4 R2UR UR14, R8 ;  /* 0x00000000080ec2ca */ /* 0x000fe200000e0000 */
[----:B------:R-:W-:Y:S01]  /*5240*/  IMAD.U32 R9, RZ, RZ, UR8 ;  /* 0x00000008ff097e24 */ /* 0x000fe2000f8e00ff */
[----:B------:R-:W-:Y:S01]  /*5250*/  @!UP1 UIADD3 UR8, UPT, UPT, UR7, 0x6200, URZ ;  /* 0x0000620007089890 */ /* 0x000fe2000fffe0ff */
[----:B------:R-:W-:Y:S03]  /*5260*/  VOTEU.ALL UP1, P4 ;  /* 0x0000000000ff7886 */ /* 0x000fe60002020000 */
[----:B------:R-:W-:Y:S11]  /*5270*/  @!P4 R2UR UR15, R9 ;  /* 0x00000000090fc2ca */ /* 0x000ff600000e0000 */
[----:B------:R-:W-:Y:S02]  /*5280*/  @!UPT UIADD3 URZ, UPT, UPT, URZ, URZ, URZ ;  /* 0x000000fffffff290 */ /* 0x000fe4000fffe0ff */
[----:B------:R2:W-:Y:S01]  /*5290*/  @!UP1 UTMALDG.3D [UR8], [UR14], desc[UR18] ;  /* 0x000012080e0095b4 */ /* 0x0005e20008011000 */
[----:B------:R2:W-:Y:S01]  /*52a0*/  @!P4 SYNCS.ARRIVE.TRANS64.RED.A0TR RZ, [UR7+0x48], R25 ;  /* 0x00004819ffffc9a7 */ /* 0x0005e20008300407 */
[----:B------:R-:W-:Y:S01]  /*52b0*/  UPLOP3.LUT UP1, UPT, UPT, UPT, UPT, 0x80, 0x8 ;  /* 0x000000000008789c */ /* 0x000fe20003f2f070 */
[----:B------:R-:W-:Y:S01]  /*52c0*/  SYNCS.ARRIVE.TRANS64.RED.A1T0 RZ, [UR13], RZ ;  /* 0x000000ffffff79a7 */ /* 0x000fe2000810040d */
[----:B------:R-:W-:Y:S09]  /*52d0*/  @P3 BRA `(.L_x_85) ;  /* 0xffffffec00283947 */ /* 0x000ff2000383ffff */
[----:B------:R-:W1:Y:S02]  /*52e0*/  SYNCS.PHASECHK.TRANS64.TRYWAIT P0, [UR7+0x50], R32 ;  /* 0x00005020ff0075a7 */ /* 0x000e640008001107 */
[----:B-1----:R-:W-:Y:S05]  /*52f0*/  @!P0 BRA `(.L_x_86) ;  /* 0x0000005800088947 */ /* 0x002fea0003800000 */
.L_x_214:
[----:B------:R-:W3:Y:S02]  /*5300*/  SYNCS.PHASECHK.TRANS64.TRYWAIT P0, [UR7+0x58], R32 ;  /* 0x00005820ff0075a7 */ /* 0x000ee40008001107 */
[----:B---3--:R-:W-:Y:S05]  /*5310*/  @!P0 BRA `(.L_x_87) ;  /* 0x0000005800188947 */ /* 0x008fea0003800000 */
.L_x_216:
[----:B------:R-:W3:Y:S01]  /*5320*/  SYNCS.PHASECHK.TRANS64.TRYWAIT P0, [UR7+0x60], R32 ;  /* 0x00006020ff0075a7 */ /* 0x000ee20008001107 */
[----:B-1----:R-:W-:Y:S01]  /*5330*/  HFMA2 R0, -RZ, RZ, 0, 5.9604644775390625e-08 ;  /* 0x00000001ff007431 */ /* 0x002fe200000001ff */
[----:B---3--:R-:W-:Y:S06]  /*5340*/  @!P0 BRA `(.L_x_88) ;  /* 0x0000005800248947 */ /* 0x008fec0003800000 */
.L_x_218:
[----:B-1----:R-:W-:Y:S02]  /*5350*/  MOV R2, UR7 ;  /* 0x0000000700027c02 */ /* 0x002fe40008000f00 */
[----:B------:R-:W-:-:S07]  /*5360*/  SHF.L.U32 R0, R0, 0x1f, RZ ;  /* 0x0000001f00007819 */ /* 0x000fce00000006ff */
.L_x_89:
[----:B-1----:R1:W3:Y:S02]  /*5370*/  SYNCS.PHASECHK.TRANS64.TRYWAIT P0, [R2+URZ+0x68], R0 ;  /* 0x00006800020075a7 */ /* 0x0022e400080011ff */
[----:B---3--:R-:W-:Y:S05]  /*5380*/  @!P0 NANOSLEEP.SYNCS 0x989680 ;  /* 0x009896800000895d */ /* 0x008fea0003900000 */
[----:B------:R-:W3:Y:S02]  /*5390*/  @!P0 SYNCS.PHASECHK.TRANS64 P0, [R2+URZ+0x68], R0 ;  /* 0x00006800020085a7 */ /* 0x000ee400080010ff */
[----:B--23--:R-:W-:Y:S05]  /*53a0*/  @P0 EXIT ;  /* 0x000000000000094d */ /* 0x00cfea0003800000 */
[----:B------:R-:W-:Y:S05]  /*53b0*/  BRA `(.L_x_89) ;  /* 0xfffffffc00ec7947 */ /* 0x000fea000383ffff */
.L_x_70:
[----:B------:R-:W-:-:S06]  /*53c0*/  UISETP.GE.AND UP1, UPT, UR8, 0x4, UPT ;  /* 0x000000040800788c */ /* 0x000fcc000bf26270 */
[----:B------:R-:W-:-:S13]  /*53d0*/  PLOP3.LUT P0, PT, PT, PT, UP1, 0x80, 0x8 ;  /* 0x000000000008781c */ /* 0x000fda0003f0f018 */
[----:B------:R-:W-:Y:S05]  /*53e0*/  @!P0 EXIT ;  /* 0x000000000000894d */ /* 0x000fea0003800000 */
[----:B------:R-:W-:Y:S01]  /*53f0*/  BAR.SYNC.DEFER_BLOCKING 0x6, 0xa0 ;  /* 0x0182800000007b1d */ /* 0x000fe20000010000 */
[C---:B------:R-:W-:Y:S01]  /*5400*/  IMAD.SHL.U32 R2, R76.reuse, 0x10, RZ ;  /* 0x000000104c027824 */ /* 0x040fe200078e00ff */
[C---:B------:R-:W-:Y:S01]  /*5410*/  SHF.L.U32 R32, R76.reuse, 0x10, RZ ;  /* 0x000000104c207819 */ /* 0x040fe200000006ff */
[C---:B------:R-:W-:Y:S01]  /*5420*/  IMAD.SHL.U32 R75, R76.reuse, 0x2, RZ ;  /* 0x000000024c4b7824 */ /* 0x040fe200078e00ff */
[----:B------:R-:W-:Y:S01]  /*5430*/  LOP3.LUT R77, R76, 0x60, RZ, 0xc0, !PT ;  /* 0x000000604c4d7812 */ /* 0x000fe200078ec0ff */
[----:B------:R-:W-:Y:S01]  /*5440*/  HFMA2 R71, -RZ, RZ, 0, 0 ;  /* 0x00000000ff477431 */ /* 0x000fe200000001ff */
[----:B------:R-:W-:Y:S02]  /*5450*/  UMOV UR36, 0x400 ;  /* 0x0000040000247882 */ /* 0x000fe40000000000 */
[----:B------:R-:W1:Y:S01]  /*5460*/  LDC R67, c[0x0][0x370] ;  /* 0x0000dc00ff437b82 */ /* 0x000e620000000800 */
[----:B------:R-:W-:Y:S01]  /*5470*/  ULEA UR36, UR37, UR36, 0x18 ;  /* 0x0000002425247291 */ /* 0x000fe2000f8ec0ff */
[----:B------:R-:W-:Y:S01]  /*5480*/  LOP3.LUT R3, R2, 0x60, RZ, 0xc0, !PT ;  /* 0x0000006002037812 */ /* 0x000fe200078ec0ff */
[----:B------:R-:W-:Y:S01]  /*5490*/  IMAD.MOV.U32 R31, RZ, RZ, RZ ;  /* 0x000000ffff1f7224 */ /* 0x000fe200078e00ff */
[----:B------:R-:W-:Y:S01]  /*54a0*/  LOP3.LUT R74, R76, 0x2, RZ, 0xc0, !PT ;  /* 0x000000024c4a7812 */ /* 0x000fe200078ec0ff */
[----:B------:R-:W-:Y:S01]  /*54b0*/  UIADD3 UR4, UPT, UPT, UR36, 0x200, URZ ;  /* 0x0000020024047890 */ /* 0x000fe2000fffe0ff */
[----:B------:R-:W-:Y:S01]  /*54c0*/  LOP3.LUT R75, R3, 0xc, R75, 0xf8, !PT ;  /* 0x0000000c034b7812 */ /* 0x000fe200078ef84b */
[----:B------:R-:W-:Y:S01]  /*54d0*/  IMAD.MOV.U32 R80, RZ, RZ, RZ ;  /* 0x000000ffff507224 */ /* 0x000fe200078e00ff */
[----:B------:R-:W2:Y:S01]  /*54e0*/  LDC R28, c[0x0][0xb0c] ;  /* 0x0002c300ff1c7b82 */ /* 0x000ea20000000800 */
[----:B------:R-:W-:Y:S01]  /*54f0*/  LOP3.LUT R32, R32, 0x600000, RZ, 0xc0, !PT ;  /* 0x0060000020207812 */ /* 0x000fe200078ec0ff */
[----:B------:R-:W4:Y:S01]  /*5500*/  LDCU.64 UR50, c[0x0][0x348] ;  /* 0x00006900ff3277ac */ /* 0x000f220008000a00 */
[----:B------:R-:W-:Y:S01]  /*5510*/  IMAD.U32 R69, RZ, RZ, UR4 ;  /* 0x00000004ff457e24 */ /* 0x000fe2000f8e00ff */
[----:B------:R-:W-:-:S02]  /*5520*/  LOP3.LUT R75, R75, 0x790, R2, 0xf8, !PT ;  /* 0x000007904b4b7812 */ /* 0x000fc400078ef802 */
[----:B------:R-:W-:Y:S01]  /*5530*/  LOP3.LUT R76, R76, 0x4, RZ, 0xc0, !PT ;  /* 0x000000044c4c7812 */ /* 0x000fe200078ec0ff */
[----:B------:R-:W1:Y:S01]  /*5540*/  LDCU.64 UR38, c[0x0][0x888] ;  /* 0x00011100ff2677ac */ /* 0x000e620008000a00 */
[----:B------:R-:W1:Y:S01]  /*5550*/  LDC R65, c[0x0][0xb20] ;  /* 0x0002c800ff417b82 */ /* 0x000e620000000800 */
[----:B------:R-:W3:Y:S01]  /*5560*/  LDS R0, [UR36+0x130] ;  /* 0x00013024ff007984 */ /* 0x000ee20008000800 */
[----:B------:R-:W-:Y:S01]  /*5570*/  LEA R75, R75, R69, 0x2 ;  /* 0x000000454b4b7211 */ /* 0x000fe200078e10ff */
[----:B------:R-:W1:Y:S01]  /*5580*/  LDCU.64 UR44, c[0x0][0x890] ;  /* 0x00011200ff2c77ac */ /* 0x000e620008000a00 */
[----:B------:R-:W-:-:S03]  /*5590*/  MOV R72, RZ ;  /* 0x000000ff00487202 */ /* 0x000fc60000000f00 */
[--C-:B------:R-:W-:Y:S01]  /*55a0*/  IMAD R74, R74, -0x10, R75.reuse ;  /* 0xfffffff04a4a7824 */ /* 0x100fe200078e024b */
[----:B------:R-:W1:Y:S01]  /*55b0*/  LDC R27, c[0x0][0xb30] ;  /* 0x0002cc00ff1b7b82 */ /* 0x000e620000000800 */
[----:B------:R-:W-:Y:S01]  /*55c0*/  IMAD R73, R76, -0x10, R75 ;  /* 0xfffffff04c497824 */ /* 0x000fe200078e024b */
[----:B------:R-:W-:Y:S01]  /*55d0*/  UMOV UR48, URZ ;  /* 0x000000ff00307c82 */ /* 0x000fe20008000000 */
[----:B------:R-:W-:-:S05]  /*55e0*/  UMOV UR53, URZ ;  /* 0x000000ff00357c82 */ /* 0x000fca0008000000 */
[----:B------:R-:W1:Y:S08]  /*55f0*/  LDC.64 R60, c[0x0][0xb10] ;  /* 0x0002c400ff3c7b82 */ /* 0x000e700000000a00 */
[----:B------:R-:W1:Y:S08]  /*5600*/  LDC.64 R24, c[0x0][0xb18] ;  /* 0x0002c600ff187b82 */ /* 0x000e700000000a00 */
[----:B------:R-:W1:Y:S08]  /*5610*/  LDC.64 R22, c[0x0][0xb28] ;  /* 0x0002ca00ff167b82 */ /* 0x000e700000000a00 */
[----:B------:R-:W1:Y:S01]  /*5620*/  LDC.64 R58, c[0x0][0x8b0] ;  /* 0x00022c00ff3a7b82 */ /* 0x000e620000000a00 */
[----:B---3--:R-:W-:-:S07]  /*5630*/  IMAD.IADD R32, R0, 0x1, R32 ;  /* 0x0000000100207824 */ /* 0x008fce00078e0220 */
[----:B------:R-:W3:Y:S08]  /*5640*/  LDC.64 R56, c[0x0][0x8a8] ;  /* 0x00022a00ff387b82 */ /* 0x000ef00000000a00 */
[----:B--2-4-:R-:W1:Y:S02]  /*5650*/  LDC R66, c[0x0][0x374] ;  /* 0x0000dd00ff427b82 */ /* 0x014e640000000800 */
.L_x_165:
[C---:B------:R-:W-:Y:S02]  /*5660*/  LEA R0, R80.reuse, UR36, 0x3 ;  /* 0x0000002450007c11 */ /* 0x040fe4000f8e18ff */
[----:B------:R-:W-:Y:S02]  /*5670*/  SHF.L.U32 R2, R71, 0x1f, RZ ;  /* 0x0000001f47027819 */ /* 0x000fe400000006ff */
[----:B------:R-:W-:Y:S02]  /*5680*/  LEA R16, R80, UR36, 0x4 ;  /* 0x0000002450107c11 */ /* 0x000fe4000f8e20ff */
[----:B------:R-:W2:Y:S02]  /*5690*/  SYNCS.PHASECHK.TRANS64.TRYWAIT P0, [R0+URZ+0x80], R2 ;  /* 0x00008002000075a7 */ /* 0x000ea400080011ff */
[----:B--23--:R-:W-:Y:S05]  /*56a0*/  @!P0 BRA `(.L_x_90) ;  /* 0x0000005400648947 */ /* 0x00cfea0003800000 */
.L_x_219:
[----:B------:R-:W4:Y:S01]  /*56b0*/  LDC.64 R10, c[0x0][0xb10] ;  /* 0x0002c400ff0a7b82 */ /* 0x000f220000000a00 */
[----:B------:R-:W3:Y:S01]  /*56c0*/  LDS.128 R16, [R16+0x110] ;  /* 0x0001100010107984 */ /* 0x000ee20000000c00 */
[----:B-1----:R-:W-:Y:S01]  /*56d0*/  ISETP.NE.AND P1, PT, R27, 0x1, PT ;  /* 0x000000011b00780c */ /* 0x002fe20003f25270 */
[----:B--2---:R-:W-:Y:S01]  /*56e0*/  VIADD R0, R0, 0x90 ;  /* 0x0000009000007836 */ /* 0x004fe20000000000 */
[----:B------:R-:W-:Y:S04]  /*56f0*/  ISETP.GE.AND P0, PT, R26, 0x1, PT ;  /* 0x000000011a00780c */ /* 0x000fe80003f06270 */
[----:B------:R-:W1:Y:S01]  /*5700*/  LDC.64 R8, c[0x0][0xb18] ;  /* 0x0002c600ff087b82 */ /* 0x000e620000000a00 */
[----:B------:R-:W-:Y:S01]  /*5710*/  PRMT R0, RZ, 0x654, R0 ;  /* 0x00000654ff007816 */ /* 0x000fe20000000000 */
[----:B------:R-:W-:Y:S01]  /*5720*/  @!PT LDS RZ, [RZ] ;  /* 0x00000000fffff984 */ /* 0x000fe20000000800 */
[----:B------:R-:W-:Y:S01]  /*5730*/  @!PT LDS RZ, [RZ] ;  /* 0x00000000fffff984 */ /* 0x000fe20000000800 */
[----:B------:R-:W-:Y:S01]  /*5740*/  @!PT LDS RZ, [RZ] ;  /* 0x00000000fffff984 */ /* 0x000fe20000000800 */
[----:B------:R-:W-:Y:S01]  /*5750*/  @!PT LDS RZ, [RZ] ;  /* 0x00000000fffff984 */ /* 0x000fe20000000800 */
[----:B------:R2:W-:Y:S06]  /*5760*/  MEMBAR.ALL.CTA ;  /* 0x0000000000007992 */ /* 0x0005ec0000008000 */
[----:B--2---:R-:W2:Y:S01]  /*5770*/  FENCE.VIEW.ASYNC.S ;  /* 0x00000000000073c6 */ /* 0x004ea20000000000 */
[----:B------:R-:W1:Y:S08]  /*5780*/  @!P1 LDC R12, c[0x0][0xb20] ;  /* 0x0002c800ff0c9b82 */ /* 0x000e700000000800 */
[----:B------:R-:W1:Y:S01]  /*5790*/  @!P1 LDC R7, c[0x0][0xb0c] ;  /* 0x0002c300ff079b82 */ /* 0x000e620000000800 */
[----:B--2---:R2:W-:Y:S01]  /*57a0*/  SYNCS.ARRIVE.TRANS64.RED.A1T0 RZ, [R0+URZ], RZ ;  /* 0x000000ff00ff79a7 */ /* 0x0045e200081004ff */
[----:B---3--:R-:W-:Y:S04]  /*57b0*/  LOP3.LUT P4, RZ, R18, 0x1, RZ, 0xc0, !PT ;  /* 0x0000000112ff7812 */ /* 0x008fe8000788c0ff */
[----:B------:R-:W-:Y:S09]  /*57c0*/  P2R R78, PR, RZ, 0x10 ;  /* 0x00000010ff4e7803 */ /* 0x000ff20000000000 */
[----:B------:R-:W-:Y:S02]  /*57d0*/  @P4 MOV R30, R16 ;  /* 0x00000010001e4202 */ /* 0x000fe40000000f00 */
[----:B------:R-:W-:Y:S01]  /*57e0*/  @P4 LOP3.LUT R29, R17, 0xffff, RZ, 0xc0, !PT ;  /* 0x0000ffff111d4812 */ /* 0x000fe200078ec0ff */
[----:B--2-4-:R-:W-:Y:S06]  /*57f0*/  @!P0 BRA `(.L_x_91) ;  /* 0x0000000000a48947 */ /* 0x014fec0003800000 */
[----:B------:R-:W-:Y:S01]  /*5800*/  IMAD.HI.U32 R0, R66, R25, RZ ;  /* 0x0000001942007227 */ /* 0x000fe200078e00ff */
[----:B------:R-:W-:Y:S02]  /*5810*/  ISETP.NE.AND P0, PT, R24, 0x1, PT ;  /* 0x000000011800780c */ /* 0x000fe40003f05270 */
[----:B------:R-:W-:Y:S01]  /*5820*/  ISETP.NE.AND P2, PT, R26, 0x1, PT ;  /* 0x000000011a00780c */ /* 0x000fe20003f45270 */
[----:B------:R-:W-:Y:S01]  /*5830*/  IMAD.HI.U32 R4, R67, R60, RZ ;  /* 0x0000003c43047227 */ /* 0x000fe200078e00ff */
[----:B------:R-:W-:Y:S02]  /*5840*/  SHF.R.U32.HI R0, RZ, R65, R0 ;  /* 0x00000041ff007219 */ /* 0x000fe40000011600 */
[----:B------:R-:W-:Y:S01]  /*5850*/  ISETP.NE.AND P3, PT, R28, 0x1, PT ;  /* 0x000000011c00780c */ /* 0x000fe20003f65270 */
[----:B------:R-:W-:Y:S01]  /*5860*/  IMAD.HI.U32 R6, R29, R25, RZ ;  /* 0x000000191d067227 */ /* 0x000fe200078e00ff */
[-C--:B------:R-:W-:Y:S02]  /*5870*/  SHF.R.U32.HI R4, RZ, R61.reuse, R4 ;  /* 0x0000003dff047219 */ /* 0x080fe40000011604 */
[----:B------:R-:W-:Y:S01]  /*5880*/  SEL R0, R66, R0, !P0 ;  /* 0x0000000042007207 */ /* 0x000fe20004000000 */
[----:B------:R-:W-:Y:S01]  /*5890*/  IMAD.HI.U32 R5, R30, R60, RZ ;  /* 0x0000003c1e057227 */ /* 0x000fe200078e00ff */
[----:B------:R-:W-:Y:S03]  /*58a0*/  SEL R4, R67, R4, !P3 ;  /* 0x0000000443047207 */ /* 0x000fe60005800000 */
[-C--:B------:R-:W-:Y:S01]  /*58b0*/  IMAD.HI.U32 R3, R0, R22.reuse, RZ ;  /* 0x0000001600037227 */ /* 0x080fe200078e00ff */
[----:B------:R-:W-:Y:S03]  /*58c0*/  SHF.R.U32.HI R5, RZ, R61, R5 ;  /* 0x0000003dff057219 */ /* 0x000fe60000011605 */
[----:B------:R-:W-:Y:S01]  /*58d0*/  IMAD.HI.U32 R2, R4, R22, RZ ;  /* 0x0000001604027227 */ /* 0x000fe200078e00ff */
[----:B------:R-:W-:Y:S02]  /*58e0*/  @P2 SHF.R.U32.HI R0, RZ, R23, R3 ;  /* 0x00000017ff002219 */ /* 0x000fe40000011603 */
[----:B------:R-:W-:Y:S02]  /*58f0*/  SHF.R.U32.HI R3, RZ, R65, R6 ;  /* 0x00000041ff037219 */ /* 0x000fe40000011606 */
[----:B------:R-:W-:Y:S01]  /*5900*/  @P2 SHF.R.U32.HI R4, RZ, R23, R2 ;  /* 0x00000017ff042219 */ /* 0x000fe20000011602 */
[----:B------:R-:W-:Y:S01]  /*5910*/  IMAD R0, R26, R0, RZ ;  /* 0x000000001a007224 */ /* 0x000fe200078e02ff */
[----:B------:R-:W-:Y:S02]  /*5920*/  SEL R3, R29, R3, !P0 ;  /* 0x000000031d037207 */ /* 0x000fe40004000000 */
[----:B------:R-:W-:Y:S01]  /*5930*/  SEL R2, R30, R5, !P3 ;  /* 0x000000051e027207 */ /* 0x000fe20005800000 */
[----:B------:R-:W-:Y:S01]  /*5940*/  IMAD R5, R26, R4, RZ ;  /* 0x000000041a057224 */ /* 0x000fe200078e02ff */
[C---:B------:R-:W-:Y:S01]  /*5950*/  ISETP.GE.AND P0, PT, R3.reuse, R0, PT ;  /* 0x000000000300720c */ /* 0x040fe20003f06270 */
[C---:B------:R-:W-:Y:S03]  /*5960*/  IMAD.HI.U32 R0, R3.reuse, R22, RZ ;  /* 0x0000001603007227 */ /* 0x040fe600078e00ff */
[C---:B------:R-:W-:Y:S02]  /*5970*/  ISETP.GE.OR P0, PT, R2.reuse, R5, P0 ;  /* 0x000000050200720c */ /* 0x040fe40000706670 */
[----:B------:R-:W-:Y:S04]  /*5980*/  SHF.R.U32.HI R0, RZ, R23, R0 ;  /* 0x00000017ff007219 */ /* 0x000fe80000011600 */
[C---:B------:R-:W-:Y:S05]  /*5990*/  SEL R6, R3.reuse, R0, !P2 ;  /* 0x0000000003067207 */ /* 0x040fea0005000000 */
        /* <DEDUP_REMOVED lines=14> */
[----:B------:R-:W-:Y:S07]  /*5a80*/  IMAD R29, R3, R24, R29 ;  /* 0x00000018031d7224 */ /* 0x000fee00078e021d */
.L_x_91:
[----:B-1----:R-:W-:Y:S01]  /*5a90*/  @!P1 ISETP.NE.AND P0, PT, R8, 0x1, PT ;  /* 0x000000010800980c */ /* 0x002fe20003f05270 */
[----:B------:R-:W-:Y:S01]  /*5aa0*/  @!P1 IMAD.HI.U32 R2, R29, R9, RZ ;  /* 0x000000091d029227 */ /* 0x000fe200078e00ff */
[----:B------:R-:W-:Y:S01]  /*5ab0*/  R2UR UR42, R15 ;  /* 0x000000000f2a72ca */ /* 0x000fe200000e0000 */
[----:B------:R-:W-:Y:S01]  /*5ac0*/  BSSY.RECONVERGENT B6, `(.L_x_92) ;  /* 0x0000031000067945 */ /* 0x000fe20003800200 */
[----:B------:R-:W-:Y:S01]  /*5ad0*/  R2UR UR41, R14 ;  /* 0x000000000e2972ca */ /* 0x000fe200000e0000 */
[----:B------:R-:W-:Y:S01]  /*5ae0*/  @!P1 IMAD.HI.U32 R0, R30, R10, RZ ;  /* 0x0000000a1e009227 */ /* 0x000fe200078e00ff */
[----:B------:R-:W-:Y:S02]  /*5af0*/  @!P1 SHF.R.U32.HI R2, RZ, R12, R2 ;  /* 0x0000000cff029219 */ /* 0x000fe40000011602 */
[----:B------:R-:W-:Y:S01]  /*5b00*/  @!P1 ISETP.NE.AND P2, PT, R7, 0x1, PT ;  /* 0x000000010700980c */ /* 0x000fe20003f45270 */
[----:B------:R-:W-:Y:S01]  /*5b10*/  VIADD R80, R80, 0x1 ;  /* 0x0000000150507836 */ /* 0x000fe20000000000 */
[----:B------:R-:W-:Y:S02]  /*5b20*/  @!P1 SEL R2, R29, R2, !P0 ;  /* 0x000000021d029207 */ /* 0x000fe40004000000 */
[----:B------:R-:W-:Y:S02]  /*5b30*/  @!P1 SHF.R.U32.HI R0, RZ, R11, R0 ;  /* 0x0000000bff009219 */ /* 0x000fe40000011600 */
[----:B------:R-:W-:Y:S01]  /*5b40*/  LOP3.LUT P0, RZ, R69, 0x1b0, RZ, 0xc0, !PT ;  /* 0x000001b045ff7812 */ /* 0x000fe2000780c0ff */
[----:B------:R-:W-:Y:S01]  /*5b50*/  USHF.L.U32 UR42, UR42, 0x7, URZ ;  /* 0x000000072a2a7899 */ /* 0x000fe200080006ff */
[----:B------:R-:W-:Y:S01]  /*5b60*/  @!P1 SEL R3, R30, R0, !P2 ;  /* 0x000000001e039207 */ /* 0x000fe20005000000 */
[----:B------:R-:W-:Y:S01]  /*5b70*/  USHF.L.U32 UR41, UR41, 0x7, URZ ;  /* 0x0000000729297899 */ /* 0x000fe200080006ff */
[----:B------:R-:W-:Y:S03]  /*5b80*/  @P4 SHF.R.U32.HI R70, RZ, 0x10, R17 ;  /* 0x00000010ff464819 */ /* 0x000fe60000011611 */
[----:B------:R-:W-:Y:S02]  /*5b90*/  @!P1 IMAD.IADD R0, R2, 0x1, -R3 ;  /* 0x0000000102009824 */ /* 0x000fe400078e0a03 */
[----:B------:R-:W-:Y:S02]  /*5ba0*/  @!P1 IMAD.IADD R2, R3, 0x1, -R2 ;  /* 0x0000000103029824 */ /* 0x000fe400078e0a02 */
[----:B------:R-:W-:Y:S02]  /*5bb0*/  @!P1 IMAD R30, R0, R7, R30 ;  /* 0x00000007001e9224 */ /* 0x000fe400078e021e */
[----:B------:R-:W-:Y:S01]  /*5bc0*/  @!P1 IMAD R29, R2, R8, R29 ;  /* 0x00000008021d9224 */ /* 0x000fe200078e021d */
[----:B------:R-:W-:Y:S06]  /*5bd0*/  @!P0 BRA `(.L_x_93) ;  /* 0x00000000007c8947 */ /* 0x000fec0003800000 */
[----:B------:R-:W1:Y:S01]  /*5be0*/  LDCU.64 UR8, c[0x4][0x80] ;  /* 0x01001000ff0877ac */ /* 0x000e620008000a00 */
[----:B------:R-:W-:Y:S01]  /*5bf0*/  MOV R2, 0x0 ;  /* 0x0000000000027802 */ /* 0x000fe20000000f00 */
[----:B------:R-:W-:Y:S02]  /*5c00*/  HFMA2 R12, -RZ, RZ, 0, 5.9604644775390625e-08 ;  /* 0x00000001ff0c7431 */ /* 0x000fe400000001ff */
[----:B------:R-:W-:Y:S01]  /*5c10*/  IMAD.MOV.U32 R8, RZ, RZ, 0x70 ;  /* 0x00000070ff087424 */ /* 0x000fe200078e00ff */
[----:B------:R2:W3:Y:S01]  /*5c20*/  LDC.64 R14, c[0x4][R2] ;  /* 0x01000000020e7b82 */ /* 0x0004e20000000a00 */
[----:B------:R-:W4:Y:S01]  /*5c30*/  LDCU.64 UR6, c[0x4][0x88] ;  /* 0x01001100ff0677ac */ /* 0x000f220008000a00 */
[----:B------:R-:W-:Y:S01]  /*5c40*/  IMAD.MOV.U32 R13, RZ, RZ, RZ ;  /* 0x000000ffff0d7224 */ /* 0x000fe200078e00ff */
[----:B------:R-:W2:Y:S01]  /*5c50*/  LDCU.64 UR4, c[0x4][0x8] ;  /* 0x01000100ff0477ac */ /* 0x000ea20008000a00 */
[----:B-1----:R-:W-:Y:S01]  /*5c60*/  MOV R5, UR9 ;  /* 0x0000000900057c02 */ /* 0x002fe20008000f00 */
[----:B------:R-:W-:Y:S01]  /*5c70*/  IMAD.U32 R4, RZ, RZ, UR8 ;  /* 0x00000008ff047e24 */ /* 0x000fe2000f8e00ff */
[----:B----4-:R-:W-:Y:S01]  /*5c80*/  MOV R7, UR7 ;  /* 0x0000000700077c02 */ /* 0x010fe20008000f00 */
[----:B------:R-:W-:Y:S01]  /*5c90*/  IMAD.U32 R6, RZ, RZ, UR6 ;  /* 0x00000006ff067e24 */ /* 0x000fe2000f8e00ff */
[----:B--2---:R-:W-:Y:S01]  /*5ca0*/  MOV R11, UR5 ;  /* 0x00000005000b7c02 */ /* 0x004fe20008000f00 */
[----:B------:R-:W-:Y:S02]  /*5cb0*/  IMAD.U32 R10, RZ, RZ, UR4 ;  /* 0x00000004ff0a7e24 */ /* 0x000fe4000f8e00ff */
[----:B------:R-:W-:Y:S07]  /*5cc0*/  LEPC R20, `(.L_x_94) ;  /* 0x000000001014794e */ /* 0x000fee0000000000 */
[----:B---3-5:R-:W-:Y:S05]  /*5cd0*/  CALL.ABS.NOINC R14 ;  /* 0x000000000e007343 */ /* 0x028fea0003c00000 */
.L_x_94:
[----:B------:R-:W1:Y:S01]  /*5ce0*/  LDCU.64 UR8, c[0x4][0x80] ;  /* 0x01001000ff0877ac */ /* 0x000e620008000a00 */
[----:B------:R-:W2:Y:S01]  /*5cf0*/  LDC.64 R2, c[0x4][R2] ;  /* 0x0100000002027b82 */ /* 0x000ea20000000a00 */
[----:B------:R-:W-:Y:S02]  /*5d00*/  HFMA2 R12, -RZ, RZ, 0, 5.9604644775390625e-08 ;  /* 0x00000001ff0c7431 */ /* 0x000fe400000001ff */
[----:B------:R-:W-:Y:S02]  /*5d10*/  IMAD.MOV.U32 R8, RZ, RZ, 0x70 ;  /* 0x00000070ff087424 */ /* 0x000fe400078e00ff */
[----:B------:R-:W-:Y:S01]  /*5d20*/  IMAD.MOV.U32 R13, RZ, RZ, RZ ;  /* 0x000000ffff0d7224 */ /* 0x000fe200078e00ff */
[----:B------:R-:W3:Y:S01]  /*5d30*/  LDCU.64 UR6, c[0x4][0x88] ;  /* 0x01001100ff0677ac */ /* 0x000ee20008000a00 */
[----:B------:R-:W4:Y:S01]  /*5d40*/  LDCU.64 UR4, c[0x4][0x8] ;  /* 0x01000100ff0477ac */ /* 0x000f220008000a00 */
[----:B-1----:R-:W-:Y:S02]  /*5d50*/  MOV R4, UR8 ;  /* 0x0000000800047c02 */ /* 0x002fe40008000f00 */
[----:B------:R-:W-:Y:S02]  /*5d60*/  MOV R5, UR9 ;  /* 0x0000000900057c02 */ /* 0x000fe40008000f00 */
[----:B---3--:R-:W-:Y:S01]  /*5d70*/  MOV R7, UR7 ;  /* 0x0000000700077c02 */ /* 0x008fe20008000f00 */
[----:B------:R-:W-:Y:S01]  /*5d80*/  IMAD.U32 R6, RZ, RZ, UR6 ;  /* 0x00000006ff067e24 */ /* 0x000fe2000f8e00ff */
[----:B----4-:R-:W-:Y:S01]  /*5d90*/  MOV R11, UR5 ;  /* 0x00000005000b7c02 */ /* 0x010fe20008000f00 */
[----:B------:R-:W-:Y:S02]  /*5da0*/  IMAD.U32 R10, RZ, RZ, UR4 ;  /* 0x00000004ff0a7e24 */ /* 0x000fe4000f8e00ff */
[----:B------:R-:W-:Y:S07]  /*5db0*/  LEPC R20, `(.L_x_93) ;  /* 0x000000001014794e */ /* 0x000fee0000000000 */
[----:B--2---:R-:W-:Y:S05]  /*5dc0*/  CALL.ABS.NOINC R2 ;  /* 0x0000000002007343 */ /* 0x004fea0003c00000 */
.L_x_93:
[----:B------:R-:W-:Y:S05]  /*5dd0*/  BSYNC.RECONVERGENT B6 ;  /* 0x0000000000067941 */ /* 0x000fea0003800200 */
.L_x_92:
[----:B------:R-:W-:Y:S01]  /*5de0*/  ISETP.NE.U32.AND P4, PT, R58, RZ, PT ;  /* 0x000000ff3a00720c */ /* 0x000fe20003f85070 */
[----:B------:R-:W-:Y:S01]  /*5df0*/  UISETP.NE.AND UP2, UPT, UR49, URZ, UPT ;  /* 0x000000ff3100728c */ /* 0x000fe2000bf45270 */
[----:B------:R-:W-:Y:S01]  /*5e00*/  ISETP.NE.U32.AND P2, PT, RZ, UR38, PT ;  /* 0x00000026ff007c0c */ /* 0x000fe2000bf45070 */
[----:B------:R-:W-:Y:S01]  /*5e10*/  UISETP.NE.U32.AND UP1, UPT, UR44, URZ, UPT ;  /* 0x000000ff2c00728c */ /* 0x000fe2000bf25070 */
[----:B------:R-:W-:Y:S01]  /*5e20*/  ISETP.NE.AND.EX P4, PT, R59, RZ, PT, P4 ;  /* 0x000000ff3b00720c */ /* 0x000fe20003f85340 */
[----:B------:R-:W-:Y:S01]  /*5e30*/  UPLOP3.LUT UP0, UPT, UPT, UPT, UPT, 0x40, 0x4 ;  /* 0x000000000004789c */ /* 0x000fe20003f0e870 */
[----:B------:R-:W-:Y:S01]  /*5e40*/  ISETP.NE.AND.EX P2, PT, RZ, UR39, PT, P2 ;  /* 0x00000027ff007c0c */ /* 0x000fe2000bf45320 */
[----:B------:R-:W-:Y:S01]  /*5e50*/  UISETP.NE.AND.EX UP1, UPT, UR45, URZ, UPT, UP1 ;  /* 0x000000ff2d00728c */ /* 0x000fe2000bf25310 */
[----:B------:R-:W-:Y:S04]  /*5e60*/  PLOP3.LUT P1, PT, PT, PT, UP2, 0x80, 0x8 ;  /* 0x000000000008781c */ /* 0x000fe80003f2f028 */
[----:B------:R-:W-:Y:S06]  /*5e70*/  @UP2 UPLOP3.LUT UP0, UPT, UPT, UPT, UP1, 0x80, 0x8 ;  /* 0x000000000008289c */ /* 0x000fec0003f0f010 */
[----:B------:R-:W-:Y:S01]  /*5e80*/  PLOP3.LUT P0, PT, PT, PT, UP0, 0x80, 0x8 ;  /* 0x000000000008781c */ /* 0x000fe20003f0f008 */
[----:B------:R-:W-:Y:S01]  /*5e90*/  @!UPT UIADD3 URZ, UPT, UPT, URZ, URZ, URZ ;  /* 0x000000fffffff290 */ /* 0x000fe2000fffe0ff */
[----:B------:R-:W-:Y:S11]  /*5ea0*/  BRA.U !UP1, `(.L_x_95) ;  /* 0x0000000109387547 */ /* 0x000ff6000b800000 */
[----:B------:R-:W-:Y:S01]  /*5eb0*/  UISETP.NE.U32.AND UP0, UPT, UR38, URZ, UPT ;  /* 0x000000ff2600728c */ /* 0x000fe2000bf05070 */
[----:B------:R-:W-:Y:S02]  /*5ec0*/  HFMA2 R0, -RZ, RZ, 0, 5.9604644775390625e-08 ;  /* 0x00000001ff007431 */ /* 0x000fe400000001ff */
[----:B------:R-:W-:Y:S01]  /*5ed0*/  IMAD.MOV.U32 R64, RZ, RZ, 0x1 ;  /* 0x00000001ff407424 */ /* 0x000fe200078e00ff */
[----:B------:R-:W-:Y:S06]  /*5ee0*/  UISETP.NE.AND.EX UP0, UPT, UR39, URZ, UPT, UP0 ;  /* 0x000000ff2700728c */ /* 0x000fec000bf05300 */
[----:B------:R-:W-:Y:S05]  /*5ef0*/  PLOP3.LUT P3, PT, PT, PT, UP0, 0x80, 0x8 ;  /* 0x000000000008781c */ /* 0x000fea0003f6f008 */
[----:B------:R-:W1:Y:S01]  /*5f00*/  @UP0 LDCU.64 UR6, c[0x0][0x888] ;  /* 0x00011100ff0607ac */ /* 0x000e620008000a00 */
[----:B------:R-:W-:Y:S07]  /*5f10*/  @UP0 UIMAD UR4, UR52, UR44, URZ ;  /* 0x0000002c340402a4 */ /* 0x000fee000f8e02ff */
[----:B------:R-:W-:Y:S01]  /*5f20*/  @!P3 PRMT R64, R0, 0x7610, R64 ;  /* 0x000076100040b816 */ /* 0x000fe20000000040 */
[----:B-1----:R-:W-:Y:S03]  /*5f30*/  @UP0 UIMAD.WIDE UR6, UR4, 0x4, UR6 ;  /* 0x00000004040608a5 */ /* 0x002fe6000f8e0206 */
[----:B------:R-:W1:Y:S03]  /*5f40*/  @!UP0 LDCU UR4, c[0x0][0x880] ;  /* 0x00011000ff0487ac */ /* 0x000e660008000800 */
[----:B------:R-:W-:Y:S01]  /*5f50*/  IMAD.U32 R2, RZ, RZ, UR6 ;  /* 0x00000006ff027e24 */ /* 0x000fe2000f8e00ff */
[----:B------:R-:W-:Y:S05]  /*5f60*/  MOV R3, UR7 ;  /* 0x0000000700037c02 */ /* 0x000fea0008000f00 */
[----:B-----5:R2:W5:Y:S02]  /*5f70*/  @P3 LDG.E R35, desc[UR46][R2.64] ;  /* 0x0000002e02233981 */ /* 0x020564000c1e1900 */
[----:B-12---:R-:W-:Y:S02]  /*5f80*/  @!P3 IMAD.U32 R35, RZ, RZ, UR4 ;  /* 0x00000004ff23be24 */ /* 0x006fe4000f8e00ff */
.L_x_95:
[----:B------:R-:W-:Y:S05]  /*5f90*/  @!P4 BRA `(.L_x_96) ;  /* 0x000000000020c947 */ /* 0x000fea0003800000 */
[----:B------:R-:W-:Y:S04]  /*5fa0*/  ISETP.NE.U32.AND P3, PT, R56, RZ, PT ;  /* 0x000000ff3800720c */ /* 0x000fe80003f65070 */
[----:B------:R-:W-:Y:S11]  /*5fb0*/  ISETP.NE.AND.EX P3, PT, R57, RZ, PT, P3 ;  /* 0x000000ff3900720c */ /* 0x000ff60003f65330 */
[----:B------:R-:W-:Y:S02]  /*5fc0*/  @!UPT UIADD3 URZ, UPT, UPT, URZ, URZ, URZ ;  /* 0x000000fffffff290 */ /* 0x000fe4000fffe0ff */
[----:B------:R-:W1:Y:S01]  /*5fd0*/  @P3 LDC.64 R2, c[0x0][0x8a8] ;  /* 0x00022a00ff023b82 */ /* 0x000e620000000a00 */
[----:B------:R-:W-:Y:S04]  /*5fe0*/  @P3 IMAD R0, R58, UR52, RZ ;  /* 0x000000343a003c24 */ /* 0x000fe8000f8e02ff */
[----:B-1----:R-:W-:Y:S05]  /*5ff0*/  @P3 IMAD.WIDE R2, R0, 0x4, R2 ;  /* 0x0000000400023825 */ /* 0x002fea00078e0202 */
[----:B-----5:R1:W5:Y:S02]  /*6000*/  @P3 LDG.E R33, desc[UR46][R2.64] ;  /* 0x0000002e02213981 */ /* 0x020364000c1e1900 */
[----:B-1----:R-:W2:Y:S02]  /*6010*/  @!P3 LDC R33, c[0x0][0x8a0] ;  /* 0x00022800ff21bb82 */ /* 0x002ea40000000800 */
.L_x_96:
[----:B-----5:R-:W-:Y:S01]  /*6020*/  FSETP.NEU.AND P3, PT, R35, RZ, PT ;  /* 0x000000ff2300720b */ /* 0x020fe20003f6d000 */
[----:B------:R-:W-:Y:S01]  /*6030*/  BSSY B1, `(.L_x_97) ;  /* 0x0000038000017945 */ /* 0x000fe20003800000 */
[----:B------:R-:W-:Y:S01]  /*6040*/  SEL R3, RZ, 0xffffffff, P2 ;  /* 0xffffffffff037807 */ /* 0x000fe20001000000 */
[----:B------:R-:W-:Y:S01]  /*6050*/  IMAD.MOV.U32 R85, RZ, RZ, 0x1 ;  /* 0x00000001ff557424 */ /* 0x000fe200078e00ff */
[----:B------:R-:W-:Y:S01]  /*6060*/  @P1 LOP3.LUT P2, RZ, R64, 0xff, RZ, 0xc0, !PT ;  /* 0x000000ff40ff1812 */ /* 0x000fe2000784c0ff */
[C---:B------:R-:W-:Y:S01]  /*6070*/  IMAD R34, R31.reuse, 0x80, R32 ;  /* 0x000000801f227824 */ /* 0x040fe200078e0220 */
[----:B------:R-:W-:Y:S01]  /*6080*/  @P1 SEL R0, RZ, 0xffffffff, P3 ;  /* 0xffffffffff001807 */ /* 0x000fe20001800000 */
[----:B------:R-:W-:Y:S01]  /*6090*/  IMAD R81, R76, -0x10, R74 ;  /* 0xfffffff04c517824 */ /* 0x000fe200078e024a */
[----:B------:R-:W-:Y:S01]  /*60a0*/  LEA R83, R31, UR36, 0x3 ;  /* 0x000000241f537c11 */ /* 0x000fe2000f8e18ff */
[----:B------:R-:W-:Y:S01]  /*60b0*/  IMAD.MOV.U32 R84, RZ, RZ, RZ ;  /* 0x000000ffff547224 */ /* 0x000fe200078e00ff */
[C---:B------:R-:W-:Y:S02]  /*60c0*/  @P0 SEL R0, R3.reuse, R0, !P2 ;  /* 0x0000000003000207 */ /* 0x040fe40005000000 */
[----:B------:R-:W-:Y:S02]  /*60d0*/  CS2R R54, SRZ ;  /* 0x0000000000367805 */ /* 0x000fe4000001ff00 */
[----:B------:R-:W-:Y:S02]  /*60e0*/  PLOP3.LUT P2, PT, PT, PT, UP1, 0x80, 0x8 ;  /* 0x000000000008781c */ /* 0x000fe40003f4f018 */
[----:B------:R-:W-:Y:S02]  /*60f0*/  CS2R R52, SRZ ;  /* 0x0000000000347805 */ /* 0x000fe4000001ff00 */
[----:B------:R-:W-:Y:S02]  /*6100*/  @P1 LOP3.LUT R0, R0, 0x1, RZ, 0xc0, !PT ;  /* 0x0000000100001812 */ /* 0x000fe400078ec0ff */
[----:B------:R-:W-:Y:S02]  /*6110*/  CS2R R50, SRZ ;  /* 0x0000000000327805 */ /* 0x000fe4000001ff00 */
[----:B------:R-:W-:Y:S02]  /*6120*/  LOP3.LUT P4, R79, R64, 0xff, RZ, 0xc0, !PT ;  /* 0x000000ff404f7812 */ /* 0x000fe4000788c0ff */
[----:B------:R-:W-:Y:S02]  /*6130*/  CS2R R48, SRZ ;  /* 0x0000000000307805 */ /* 0x000fe4000001ff00 */
[----:B------:R-:W-:Y:S02]  /*6140*/  ISETP.NE.U32.OR P5, PT, R0, 0x1, !P1 ;  /* 0x000000010000780c */ /* 0x000fe40004fa5470 */
[----:B------:R-:W-:Y:S02]  /*6150*/  CS2R R46, SRZ ;  /* 0x00000000002e7805 */ /* 0x000fe4000001ff00 */
[----:B------:R-:W-:Y:S02]  /*6160*/  SEL R2, RZ, 0xffffffff, P3 ;  /* 0xffffffffff027807 */ /* 0x000fe40001800000 */
[----:B------:R-:W-:Y:S02]  /*6170*/  CS2R R44, SRZ ;  /* 0x00000000002c7805 */ /* 0x000fe4000001ff00 */
[----:B------:R-:W-:Y:S02]  /*6180*/  P2R R82, PR, RZ, 0x20 ;  /* 0x00000020ff527803 */ /* 0x000fe40000000000 */
[----:B------:R-:W-:Y:S02]  /*6190*/  CS2R R42, SRZ ;  /* 0x00000000002a7805 */ /* 0x000fe4000001ff00 */
[----:B------:R-:W-:Y:S02]  /*61a0*/  CS2R R40, SRZ ;  /* 0x0000000000287805 */ /* 0x000fe4000001ff00 */
[----:B------:R-:W-:Y:S04]  /*61b0*/  @P2 SEL R2, R3, R2, !P4 ;  /* 0x0000000203022207 */ /* 0x000fe80006000000 */
[----:B------:R-:W-:Y:S02]  /*61c0*/  LOP3.LUT R2, R2, 0x1, RZ, 0xc0, !PT ;  /* 0x0000000102027812 */ /* 0x000fe400078ec0ff */
[----:B------:R-:W-:Y:S02]  /*61d0*/  @P5 SHF.L.U32 R0, RZ, 0x1f, RZ ;  /* 0x0000001fff005819 */ /* 0x000fe400000006ff */
[----:B------:R-:W-:Y:S02]  /*61e0*/  ISETP.NE.U32.AND P2, PT, R2, 0x1, PT ;  /* 0x000000010200780c */ /* 0x000fe40003f45070 */
[----:B------:R1:W3:Y:S02]  /*61f0*/  @P5 SYNCS.PHASECHK.TRANS64.TRYWAIT P1, [UR36+0x30], R0 ;  /* 0x00003000ff0055a7 */ /* 0x0002e40008021124 */
[----:B------:R-:W-:Y:S02]  /*6200*/  P2R R86, PR, RZ, 0x4 ;  /* 0x00000004ff567803 */ /* 0x000fe40000000000 */
[----:B-1----:R-:W-:Y:S04]  /*6210*/  SHF.L.U32 R0, R72, 0x1f, RZ ;  /* 0x0000001f48007819 */ /* 0x002fe800000006ff */
[----:B------:R1:W4:Y:S01]  /*6220*/  SYNCS.PHASECHK.TRANS64.TRYWAIT P0, [R83+URZ+0xa0], R0 ;  /* 0x0000a000530075a7 */ /* 0x00032200080011ff */
[----:B---3--:R-:W-:Y:S01]  /*6230*/  @P5 SEL R85, RZ, 0x1, !P1 ;  /* 0x00000001ff555807 */ /* 0x008fe20004800000 */
[----:B-1----:R-:W-:Y:S06]  /*6240*/  @!P5 BRA `(.L_x_98) ;  /* 0x000000000058d947 */ /* 0x002fec0003800000 */
[----:B------:R-:W-:Y:S01]  /*6250*/  IMAD.MOV.U32 R54, RZ, RZ, RZ ;  /* 0x000000ffff367224 */ /* 0x000fe200078e00ff */
[----:B------:R-:W-:Y:S01]  /*6260*/  ISETP.NE.AND P1, PT, R85, RZ, PT ;  /* 0x000000ff5500720c */ /* 0x000fe20003f25270 */
[----:B------:R-:W-:Y:S01]  /*6270*/  BSSY B0, `(.L_x_99) ;  /* 0x000000c000007945 */ /* 0x000fe20003800000 */
[----:B------:R-:W-:Y:S02]  /*6280*/  CS2R R42, SRZ ;  /* 0x00000000002a7805 */ /* 0x000fe4000001ff00 */
[----:B------:R-:W-:Y:S02]  /*6290*/  CS2R R40, SRZ ;  /* 0x0000000000287805 */ /* 0x000fe4000001ff00 */
[----:B------:R-:W-:Y:S02]  /*62a0*/  CS2R R46, SRZ ;  /* 0x00000000002e7805 */ /* 0x000fe4000001ff00 */
[----:B------:R-:W-:Y:S02]  /*62b0*/  CS2R R44, SRZ ;  /* 0x00000000002c7805 */ /* 0x000fe4000001ff00 */
[----:B------:R-:W-:Y:S02]  /*62c0*/  CS2R R50, SRZ ;  /* 0x0000000000327805 */ /* 0x000fe4000001ff00 */
[----:B------:R-:W-:Y:S02]  /*62d0*/  CS2R R48, SRZ ;  /* 0x0000000000307805 */ /* 0x000fe4000001ff00 */
[----:B------:R-:W-:Y:S01]  /*62e0*/  CS2R R52, SRZ ;  /* 0x0000000000347805 */ /* 0x000fe2000001ff00 */
[----:B------:R-:W-:Y:S06]  /*62f0*/  @P1 BRA `(.L_x_100) ;  /* 0x00000000000c1947 */ /* 0x000fec0003800000 */
[----:B------:R-:W-:Y:S04]  /*6300*/  SHF.L.U32 R3, RZ, 0x1f, RZ ;  /* 0x0000001fff037819 */ /* 0x000fe800000006ff */
[----:B------:R-:W1:Y:S02]  /*6310*/  SYNCS.PHASECHK.TRANS64.TRYWAIT P1, [UR36+0x30], R3 ;  /* 0x00003003ff0075a7 */ /* 0x000e640008021124 */
[----:B-1----:R-:W-:Y:S05]  /*6320*/  @!P1 BRA `(.L_x_101) ;  /* 0x0000004800589947 */ /* 0x002fea0003800000 */
.L_x_100:
[----:B------:R-:W-:Y:S05]  /*6330*/  BSYNC B0 ;  /* 0x0000000000007941 */ /* 0x000fea0003800000 */
.L_x_99:
[----:B------:R-:W-:Y:S01]  /*6340*/  ISETP.NE.AND P1, PT, R86, RZ, PT ;  /* 0x000000ff5600720c */ /* 0x000fe20003f25270 */
[----:B------:R-:W-:Y:S11]  /*6350*/  HFMA2 R84, -RZ, RZ, 0, 5.9604644775390625e-08 ;  /* 0x00000001ff547431 */ /* 0x000ff600000001ff */
[----:B------:R-:W-:Y:S01]  /*6360*/  @!UPT UIADD3 URZ, UPT, UPT, URZ, URZ, URZ ;  /* 0x000000fffffff290 */ /* 0x000fe2000fffe0ff */
[----:B------:R3:W1:Y:S04]  /*6370*/  @P1 LDS.128 R40, [R75] ;  /* 0x000000004b281984 */ /* 0x0006680000000c00 */
[----:B------:R3:W1:Y:S04]  /*6380*/  @P1 LDS.128 R44, [R74+0x10] ;  /* 0x000010004a2c1984 */ /* 0x0006680000000c00 */
[----:B------:R3:W1:Y:S04]  /*6390*/  @P1 LDS.128 R48, [R73+0x20] ;  /* 0x0000200049301984 */ /* 0x0006680000000c00 */
[----:B------:R3:W1:Y:S02]  /*63a0*/  @P1 LDS.128 R52, [R81+0x30] ;  /* 0x0000300051341984 */ /* 0x0006640000000c00 */
.L_x_98:
[----:B------:R-:W-:Y:S05]  /*63b0*/  BSYNC B1 ;  /* 0x0000000000017941 */ /* 0x000fea0003800000 */
.L_x_97:
[----:B-1----:R-:W-:Y:S04]  /*63c0*/  SHF.R.U32.HI R2, RZ, 0x15, R34 ;  /* 0x00000015ff027819 */ /* 0x002fe80000011622 */
[----:B------:R-:W-:Y:S01]  /*63d0*/  LOP3.LUT P1, RZ, R2, 0x3, R68, 0x48, !PT ;  /* 0x0000000302ff7812 */ /* 0x000fe20007824844 */
[----:B------:R-:W-:Y:S01]  /*63e0*/  @!UPT UIADD3 URZ, UPT, UPT, URZ, URZ, URZ ;  /* 0x000000fffffff290 */ /* 0x000fe2000fffe0ff */
[----:B----4-:R-:W-:Y:S11]  /*63f0*/  @P0 BRA `(.L_x_102) ;  /* 0x0000000000080947 */ /* 0x010ff60003800000 */
[----:B------:R-:W1:Y:S02]  /*6400*/  SYNCS.PHASECHK.TRANS64.TRYWAIT P0, [R83+URZ+0xa0], R0 ;  /* 0x0000a000530075a7 */ /* 0x000e6400080011ff */
[----:B-1----:R-:W-:Y:S05]  /*6410*/  @!P0 BRA `(.L_x_103) ;  /* 0x0000004800348947 */ /* 0x002fea0003800000 */
.L_x_102:
[----:B------:R-:W-:Y:S05]  /*6420*/  @!P1 BRA `(.L_x_104) ;  /* 0x0000000000409947 */ /* 0x000fea0003800000 */
[----:B------:R-:W4:Y:S01]  /*6430*/  LDCU.64 UR8, c[0x4][0x70] ;  /* 0x01000e00ff0877ac */ /* 0x000f220008000a00 */
[----:B------:R-:W-:Y:S01]  /*6440*/  MOV R3, 0x0 ;  /* 0x0000000000037802 */ /* 0x000fe20000000f00 */
[----:B------:R-:W-:Y:S02]  /*6450*/  HFMA2 R12, -RZ, RZ, 0, 5.9604644775390625e-08 ;  /* 0x00000001ff0c7431 */ /* 0x000fe400000001ff */
[----:B------:R-:W-:Y:S02]  /*6460*/  IMAD.MOV.U32 R8, RZ, RZ, 0x192 ;  /* 0x00000192ff087424 */ /* 0x000fe400078e00ff */
[----:B------:R-:W-:Y:S01]  /*6470*/  IMAD.MOV.U32 R13, RZ, RZ, RZ ;  /* 0x000000ffff0d7224 */ /* 0x000fe200078e00ff */
[----:B------:R-:W5:Y:S01]  /*6480*/  LDCU.64 UR6, c[0x4][0x78] ;  /* 0x01000f00ff0677ac */ /* 0x000f620008000a00 */
[----:B------:R-:W1:Y:S01]  /*6490*/  LDC.64 R2, c[0x4][R3] ;  /* 0x0100000003027b82 */ /* 0x000e620000000a00 */
[----:B------:R-:W2:Y:S01]  /*64a0*/  LDCU.64 UR4, c[0x4][0x10] ;  /* 0x01000200ff0477ac */ /* 0x000ea20008000a00 */
[----:B----4-:R-:W-:Y:S01]  /*64b0*/  MOV R5, UR9 ;  /* 0x0000000900057c02 */ /* 0x010fe20008000f00 */
[----:B------:R-:W-:Y:S01]  /*64c0*/  IMAD.U32 R4, RZ, RZ, UR8 ;  /* 0x00000008ff047e24 */ /* 0x000fe2000f8e00ff */
[----:B-----5:R-:W-:Y:S01]  /*64d0*/  MOV R7, UR7 ;  /* 0x0000000700077c02 */ /* 0x020fe20008000f00 */
[----:B------:R-:W-:Y:S01]  /*64e0*/  IMAD.U32 R6, RZ, RZ, UR6 ;  /* 0x00000006ff067e24 */ /* 0x000fe2000f8e00ff */
[----:B--2---:R-:W-:Y:S01]  /*64f0*/  MOV R11, UR5 ;  /* 0x00000005000b7c02 */ /* 0x004fe20008000f00 */
[----:B------:R-:W-:Y:S02]  /*6500*/  IMAD.U32 R10, RZ, RZ, UR4 ;  /* 0x00000004ff0a7e24 */ /* 0x000fe4000f8e00ff */
[----:B------:R-:W-:Y:S07]  /*6510*/  LEPC R20, `(.L_x_104) ;  /* 0x000000001014794e */ /* 0x000fee0000000000 */
[----:B-1-3--:R-:W-:Y:S05]  /*6520*/  CALL.ABS.NOINC R2 ;  /* 0x0000000002007343 */ /* 0x00afea0003c00000 */
.L_x_104:
[----:B------:R-:W-:Y:S05]  /*6530*/  WARPSYNC.ALL ;  /* 0x0000000000007948 */ /* 0x000fea0003800000 */
[----:B------:R-:W-:Y:S01]  /*6540*/  R2UR UR4, R34 ;  /* 0x00000000220472ca */ /* 0x000fe200000e0000 */
[----:B------:R-:W-:Y:S01]  /*6550*/  BSSY.RECONVERGENT B0, `(.L_x_105) ;  /* 0x0000039000007945 */ /* 0x000fe20003800200 */
[----:B------:R-:W-:Y:S11]  /*6560*/  ISETP.NE.AND P0, PT, R77, RZ, PT ;  /* 0x000000ff4d00720c */ /* 0x000ff60003f05270 */
[----:B------:R-:W1:Y:S02]  /*6570*/  LDTM.x16 R4, tmem[UR4] ;  /* 0x00000004000479ee */ /* 0x000e640008240000 */
[C---:B-12---:R-:W-:Y:S01]  /*6580*/  FMUL R0, R33.reuse, R4 ;  /* 0x0000000421007220 */ /* 0x046fe20000400000 */
[C---:B------:R-:W-:Y:S01]  /*6590*/  FMUL R2, R33.reuse, R5 ;  /* 0x0000000521027220 */ /* 0x040fe20000400000 */
[C---:B------:R-:W-:Y:S01]  /*65a0*/  FMUL R3, R33.reuse, R6 ;  /* 0x0000000621037220 */ /* 0x040fe20000400000 */
[----:B------:R-:W-:Y:S01]  /*65b0*/  FMUL R7, R33, R7 ;  /* 0x0000000721077220 */ /* 0x000fe20000400000 */
[----:B------:R-:W-:Y:S01]  /*65c0*/  FFMA R36, R35, R40, R0 ;  /* 0x0000002823247223 */ /* 0x000fe20000000000 */
        /* <DEDUP_REMOVED lines=10> */
[----:B------:R1:W-:Y:S01]  /*6670*/  STS.128 [R75], R36 ;  /* 0x000000244b007388 */ /* 0x0003e20000000c00 */
        /* <DEDUP_REMOVED lines=8> */
[----:B------:R1:W-:Y:S01]  /*6700*/  STS.128 [R74+0x10], R4 ;  /* 0x000010044a007388 */ /* 0x0003e20000000c00 */
[----:B------:R-:W-:Y:S01]  /*6710*/  FMUL R13, R33, R17 ;  /* 0x00000011210d7220 */ /* 0x000fe20000400000 */
[----:B------:R-:W-:Y:S01]  /*6720*/  FFMA R10, R35, R50, R10 ;  /* 0x00000032230a7223 */ /* 0x000fe2000000000a */
[----:B------:R-:W-:Y:S01]  /*6730*/  FMUL R14, R33, R18 ;  /* 0x00000012210e7220 */ /* 0x000fe20000400000 */
[----:B------:R-:W-:Y:S01]  /*6740*/  FFMA R11, R35, R51, R15 ;  /* 0x00000033230b7223 */ /* 0x000fe2000000000f */
[----:B------:R-:W-:Y:S01]  /*6750*/  FMUL R19, R33, R19 ;  /* 0x0000001321137220 */ /* 0x000fe20000400000 */
[C---:B------:R-:W-:Y:S01]  /*6760*/  FFMA R12, R35.reuse, R52, R12 ;  /* 0x00000034230c7223 */ /* 0x040fe2000000000c */
[C---:B------:R-:W-:Y:S01]  /*6770*/  FFMA R13, R35.reuse, R53, R13 ;  /* 0x00000035230d7223 */ /* 0x040fe2000000000d */
[C---:B------:R-:W-:Y:S01]  /*6780*/  FFMA R14, R35.reuse, R54, R14 ;  /* 0x00000036230e7223 */ /* 0x040fe2000000000e */
[----:B------:R1:W-:Y:S01]  /*6790*/  STS.128 [R73+0x20], R8 ;  /* 0x0000200849007388 */ /* 0x0003e20000000c00 */
[----:B------:R-:W-:Y:S05]  /*67a0*/  FFMA R15, R35, R55, R19 ;  /* 0x00000037230f7223 */ /* 0x000fea0000000013 */
[----:B------:R1:W-:Y:S01]  /*67b0*/  STS.128 [R81+0x30], R12 ;  /* 0x0000300c51007388 */ /* 0x0003e20000000c00 */
[----:B------:R-:W-:Y:S01]  /*67c0*/  @!PT LDS RZ, [RZ] ;  /* 0x00000000fffff984 */ /* 0x000fe20000000800 */
[----:B------:R-:W-:Y:S01]  /*67d0*/  @!PT LDS RZ, [RZ] ;  /* 0x00000000fffff984 */ /* 0x000fe20000000800 */
[----:B------:R-:W-:Y:S01]  /*67e0*/  @!PT LDS RZ, [RZ] ;  /* 0x00000000fffff984 */ /* 0x000fe20000000800 */
[----:B------:R-:W-:Y:S01]  /*67f0*/  @!PT LDS RZ, [RZ] ;  /* 0x00000000fffff984 */ /* 0x000fe20000000800 */
[----:B------:R2:W-:Y:S06]  /*6800*/  MEMBAR.ALL.CTA ;  /* 0x0000000000007992 */ /* 0x0005ec0000008000 */
[----:B--2---:R-:W2:Y:S02]  /*6810*/  FENCE.VIEW.ASYNC.S ;  /* 0x00000000000073c6 */ /* 0x004ea40000000000 */
[----:B--2---:R-:W-:Y:S06]  /*6820*/  BAR.SYNC.DEFER_BLOCKING 0x1, 0x80 ;  /* 0x0042000000007b1d */ /* 0x004fec0000010000 */
[----:B------:R-:W-:Y:S05]  /*6830*/  @P0 BRA `(.L_x_106) ;  /* 0x0000000000280947 */ /* 0x000fea0003800000 */
[----:B------:R-:W-:Y:S02]  /*6840*/  UIADD3 UR4, UPT, UPT, UR36, 0x200, URZ ;  /* 0x0000020024047890 */ /* 0x000fe4000fffe0ff */
[----:B------:R-:W-:Y:S01]  /*6850*/  UIADD3 UR6, UP0, UPT, UR50, 0x680, URZ ;  /* 0x0000068032067890 */ /* 0x000fe2000ff1e0ff */
[----:B------:R-:W-:Y:S03]  /*6860*/  UMOV UR43, UR52 ;  /* 0x00000034002b7c82 */ /* 0x000fe60008000000 */
[----:B------:R-:W-:Y:S01]  /*6870*/  MOV R69, UR4 ;  /* 0x0000000400457c02 */ /* 0x000fe20008000f00 */
[----:B------:R-:W-:Y:S03]  /*6880*/  UIADD3.X UR7, UPT, UPT, URZ, UR51, URZ, UP0, !UPT ;  /* 0x00000033ff077290 */ /* 0x000fe600087fe4ff */
[----:B------:R-:W-:Y:S11]  /*6890*/  R2UR UR40, R69 ;  /* 0x00000000452872ca */ /* 0x000ff600000e0000 */
[----:B------:R-:W-:Y:S02]  /*68a0*/  @!UPT UIADD3 URZ, UPT, UPT, URZ, URZ, URZ ;  /* 0x000000fffffff290 */ /* 0x000fe4000fffe0ff */
[----:B------:R2:W-:Y:S01]  /*68b0*/  UTMASTG.3D [UR40], [UR6] ;  /* 0x00000028060073b5 */ /* 0x0005e20008010000 */
[----:B------:R0:W-:Y:S01]  /*68c0*/  UTMACMDFLUSH ;  /* 0x00000000000079b7 */ /* 0x0001e20000000000 */
[----:B--2---:R-:W-:Y:S04]  /*68d0*/  DEPBAR.LE SB0, 0x1 ;  /* 0x000080400000791a */ /* 0x004fe80000000000 */
.L_x_106:
[----:B------:R-:W-:Y:S05]  /*68e0*/  BSYNC.RECONVERGENT B0 ;  /* 0x0000000000007941 */ /* 0x000fea0003800200 */
.L_x_105:
[----:B------:R-:W-:Y:S01]  /*68f0*/  BAR.SYNC.DEFER_BLOCKING 0x1, 0x80 ;  /* 0x0042000000007b1d */ /* 0x000fe20000010000 */
[----:B------:R-:W-:Y:S01]  /*6900*/  ISETP.NE.AND P1, PT, R82, RZ, PT ;  /* 0x000000ff5200720c */ /* 0x000fe20003f25270 */
[----:B------:R-:W-:Y:S01]  /*6910*/  UISETP.NE.AND UP0, UPT, UR48, URZ, UPT ;  /* 0x000000ff3000728c */ /* 0x000fe2000bf05270 */
[----:B------:R-:W-:Y:S11]  /*6920*/  LEA R2, R84, UR36, 0x3 ;  /* 0x0000002454027c11 */ /* 0x000ff6000f8e18ff */
[----:B------:R-:W-:Y:S01]  /*6930*/  @P1 SHF.L.U32 R3, RZ, 0x1f, RZ ;  /* 0x0000001fff031819 */ /* 0x000fe200000006ff */
[----:B------:R-:W-:Y:S06]  /*6940*/  BRA.U !UP0, `(.L_x_107) ;  /* 0x0000000108247547 */ /* 0x000fec000b800000 */
[----:B-1----:R-:W-:Y:S01]  /*6950*/  IMAD.U32 R4, RZ, RZ, UR53 ;  /* 0x00000035ff047e24 */ /* 0x002fe2000f8e00ff */
[----:B------:R-:W-:Y:S01]  /*6960*/  MOV R0, UR37 ;  /* 0x0000002500007c02 */ /* 0x000fe20008000f00 */
[----:B------:R-:W-:Y:S03]  /*6970*/  UIADD3 UR53, UPT, UPT, UR53, 0x1, URZ ;  /* 0x0000000135357890 */ /* 0x000fe6000fffe0ff */
[----:B------:R-:W-:Y:S01]  /*6980*/  @P1 LEA R4, R4, UR36, 0x3 ;  /* 0x0000002404041c11 */ /* 0x000fe2000f8e18ff */
[----:B------:R-:W-:Y:S04]  /*6990*/  UISETP.NE.AND UP0, UPT, UR53, 0x4, UPT ;  /* 0x000000043500788c */ /* 0x000fe8000bf05270 */
[----:B------:R-:W-:Y:S01]  /*69a0*/  @P1 VIADD R4, R4, 0x50 ;  /* 0x0000005004041836 */ /* 0x000fe20000000000 */
[----:B------:R-:W-:Y:S04]  /*69b0*/  USEL UR53, UR53, URZ, UP0 ;  /* 0x000000ff35357287 */ /* 0x000fe80008000000 */
[----:B------:R-:W-:Y:S04]  /*69c0*/  @P1 PRMT R0, R0, 0x654, R4 ;  /* 0x0000065400001816 */ /* 0x000fe80000000004 */
[----:B------:R2:W-:Y:S04]  /*69d0*/  @P1 SYNCS.ARRIVE.TRANS64.RED.A1T0 RZ, [R0+URZ], RZ ;  /* 0x000000ff00ff19a7 */ /* 0x0005e800081004ff */
.L_x_107:
[----:B------:R-:W4:Y:S01]  /*69e0*/  @P1 SYNCS.PHASECHK.TRANS64.TRYWAIT P0, [R2+URZ+0x30], R3 ;  /* 0x00003003020015a7 */ /* 0x000f2200080011ff */
[----:B------:R-:W-:Y:S01]  /*69f0*/  BSSY B1, `(.L_x_108) ;  /* 0x0000016000017945 */ /* 0x000fe20003800000 */
[----:B----4-:R-:W-:Y:S03]  /*6a00*/  @P1 SEL R85, RZ, 0x1, !P0 ;  /* 0x00000001ff551807 */ /* 0x010fe60004000000 */
[----:B------:R-:W-:Y:S05]  /*6a10*/  @!P1 BRA `(.L_x_109) ;  /* 0x00000000004c9947 */ /* 0x000fea0003800000 */
[----:B------:R-:W-:Y:S01]  /*6a20*/  ISETP.NE.AND P0, PT, R85, RZ, PT ;  /* 0x000000ff5500720c */ /* 0x000fe20003f05270 */
[----:B------:R-:W-:Y:S01]  /*6a30*/  BSSY B0, `(.L_x_110) ;  /* 0x000000b000007945 */ /* 0x000fe20003800000 */
[----:B------:R-:W-:Y:S11]  /*6a40*/  ISETP.NE.AND P1, PT, R86, RZ, PT ;  /* 0x000000ff5600720c */ /* 0x000ff60003f25270 */
[----:B------:R-:W-:Y:S02]  /*6a50*/  @!UPT UIADD3 URZ, UPT, UPT, URZ, URZ, URZ ;  /* 0x000000fffffff290 */ /* 0x000fe4000fffe0ff */
[C---:B-1----:R-:W-:Y:S01]  /*6a60*/  @P1 IMAD R6, R84.reuse, 0x2000, R75 ;  /* 0x0000200054061824 */ /* 0x042fe200078e024b */
[C---:B------:R-:W-:Y:S01]  /*6a70*/  @P1 LEA R4, R84.reuse, R73, 0xd ;  /* 0x0000004954041211 */ /* 0x040fe200078e68ff */
[C---:B------:R-:W-:Y:S02]  /*6a80*/  @P1 IMAD R5, R84.reuse, 0x2000, R74 ;  /* 0x0000200054051824 */ /* 0x040fe400078e024a */
[----:B------:R-:W-:Y:S01]  /*6a90*/  @P1 IMAD R3, R84, 0x2000, R81 ;  /* 0x0000200054031824 */ /* 0x000fe200078e0251 */
[----:B------:R-:W-:Y:S06]  /*6aa0*/  @P0 BRA `(.L_x_111) ;  /* 0x00000000000c0947 */ /* 0x000fec0003800000 */
[----:B--2---:R-:W-:Y:S04]  /*6ab0*/  SHF.L.U32 R0, RZ, 0x1f, RZ ;  /* 0x0000001fff007819 */ /* 0x004fe800000006ff */
[----:B------:R-:W1:Y:S02]  /*6ac0*/  SYNCS.PHASECHK.TRANS64.TRYWAIT P0, [R2+URZ+0x30], R0 ;  /* 0x00003000020075a7 */ /* 0x000e6400080011ff */
[----:B-1----:R-:W-:Y:S05]  /*6ad0*/  @!P0 BRA `(.L_x_112) ;  /* 0x0000004000988947 */ /* 0x002fea0003800000 */
.L_x_111:
[----:B------:R-:W-:Y:S05]  /*6ae0*/  BSYNC B0 ;  /* 0x0000000000007941 */ /* 0x000fea0003800000 */
.L_x_110:
[----:B------:R-:W-:Y:S02]  /*6af0*/  ISETP.NE.AND P0, PT, R86, RZ, PT ;  /* 0x000000ff5600720c */ /* 0x000fe40003f05270 */
[----:B------:R-:W-:Y:S11]  /*6b00*/  IADD3 R84, PT, PT, R84, 0x1, RZ ;  /* 0x0000000154547810 */ /* 0x000ff60007ffe0ff */
[----:B------:R4:W1:Y:S04]  /*6b10*/  @P0 LDS.128 R40, [R6] ;  /* 0x0000000006280984 */ /* 0x0008680000000c00 */
[----:B------:R4:W1:Y:S04]  /*6b20*/  @P0 LDS.128 R44, [R5+0x10] ;  /* 0x00001000052c0984 */ /* 0x0008680000000c00 */
[----:B------:R4:W1:Y:S04]  /*6b30*/  @P0 LDS.128 R48, [R4+0x20] ;  /* 0x0000200004300984 */ /* 0x0008680000000c00 */
[----:B------:R4:W1:Y:S02]  /*6b40*/  @P0 LDS.128 R52, [R3+0x30] ;  /* 0x0000300003340984 */ /* 0x0008640000000c00 */
.L_x_109:
[----:B------:R-:W-:Y:S05]  /*6b50*/  BSYNC B1 ;  /* 0x0000000000017941 */ /* 0x000fea0003800000 */
.L_x_108:
[----:B-12---:R-:W-:Y:S05]  /*6b60*/  VIADD R0, R34, 0x10 ;  /* 0x0000001022007836 */ /* 0x006fea0000000000 */
[----:B------:R-:W-:Y:S04]  /*6b70*/  SHF.R.U32.HI R0, RZ, 0x15, R0 ;  /* 0x00000015ff007819 */ /* 0x000fe80000011600 */
[----:B------:R-:W-:Y:S11]  /*6b80*/  LOP3.LUT P0, RZ, R0, 0x3, R68, 0x48, !PT ;  /* 0x0000000300ff7812 */ /* 0x000ff60007804844 */
[----:B------:R-:W-:Y:S02]  /*6b90*/  @!UPT UIADD3 URZ, UPT, UPT, URZ, URZ, URZ ;  /* 0x000000fffffff290 */ /* 0x000fe4000fffe0ff */
[----:B------:R-:W-:Y:S05]  /*6ba0*/  @!P0 BRA `(.L_x_113) ;  /* 0x0000000000408947 */ /* 0x000fea0003800000 */
[----:B------:R-:W1:Y:S01]  /*6bb0*/  LDCU.64 UR8, c[0x4][0x70] ;  /* 0x01000e00ff0877ac */ /* 0x000e620008000a00 */
[----:B----4-:R-:W-:Y:S01]  /*6bc0*/  MOV R3, 0x0 ;  /* 0x0000000000037802 */ /* 0x010fe20000000f00 */
[----:B------:R-:W-:Y:S02]  /*6bd0*/  HFMA2 R12, -RZ, RZ, 0, 5.9604644775390625e-08 ;  /* 0x00000001ff0c7431 */ /* 0x000fe400000001ff */
[----:B------:R-:W-:Y:S02]  /*6be0*/  IMAD.MOV.U32 R8, RZ, RZ, 0x192 ;  /* 0x00000192ff087424 */ /* 0x000fe400078e00ff */
[----:B------:R-:W-:Y:S01]  /*6bf0*/  IMAD.MOV.U32 R13, RZ, RZ, RZ ;  /* 0x000000ffff0d7224 */ /* 0x000fe200078e00ff */
[----:B------:R-:W2:Y:S01]  /*6c00*/  LDCU.64 UR6, c[0x4][0x78] ;  /* 0x01000f00ff0677ac */ /* 0x000ea20008000a00 */
[----:B------:R-:W4:Y:S01]  /*6c10*/  LDC.64 R2, c[0x4][R3] ;  /* 0x0100000003027b82 */ /* 0x000f220000000a00 */
[----:B------:R-:W5:Y:S01]  /*6c20*/  LDCU.64 UR4, c[0x4][0x10] ;  /* 0x01000200ff0477ac */ /* 0x000f620008000a00 */
[----:B-1----:R-:W-:Y:S01]  /*6c30*/  MOV R5, UR9 ;  /* 0x0000000900057c02 */ /* 0x002fe20008000f00 */
[----:B------:R-:W-:Y:S01]  /*6c40*/  IMAD.U32 R4, RZ, RZ, UR8 ;  /* 0x00000008ff047e24 */ /* 0x000fe2000f8e00ff */
[----:B--2---:R-:W-:Y:S01]  /*6c50*/  MOV R7, UR7 ;  /* 0x0000000700077c02 */ /* 0x004fe20008000f00 */
[----:B------:R-:W-:Y:S01]  /*6c60*/  IMAD.U32 R6, RZ, RZ, UR6 ;  /* 0x00000006ff067e24 */ /* 0x000fe2000f8e00ff */
[----:B-----5:R-:W-:Y:S01]  /*6c70*/  MOV R11, UR5 ;  /* 0x00000005000b7c02 */ /* 0x020fe20008000f00 */
[----:B------:R-:W-:Y:S02]  /*6c80*/  IMAD.U32 R10, RZ, RZ, UR4 ;  /* 0x00000004ff0a7e24 */ /* 0x000fe4000f8e00ff */
[----:B------:R-:W-:Y:S07]  /*6c90*/  LEPC R20, `(.L_x_113) ;  /* 0x000000001014794e */ /* 0x000fee0000000000 */
[----:B---34-:R-:W-:Y:S05]  /*6ca0*/  CALL.ABS.NOINC R2 ;  /* 0x0000000002007343 */ /* 0x018fea0003c00000 */
.L_x_113:
[----:B------:R-:W-:Y:S05]  /*6cb0*/  WARPSYNC.ALL ;  /* 0x0000000000007948 */ /* 0x000fea0003800000 */
[----:B------:R-:W-:Y:S01]  /*6cc0*/  R2UR UR4, R34 ;  /* 0x00000000220472ca */ /* 0x000fe200000e0000 */
[----:B------:R-:W-:Y:S01]  /*6cd0*/  BSSY.RECONVERGENT B0, `(.L_x_114) ;  /* 0x0000040000007945 */ /* 0x000fe20003800200 */
[----:B------:R-:W-:Y:S02]  /*6ce0*/  ISETP.NE.AND P6, PT, R82, RZ, PT ;  /* 0x000000ff5200720c */ /* 0x000fe40003fc5270 */
[----:B------:R-:W-:Y:S02]  /*6cf0*/  ISETP.NE.AND P0, PT, R77, RZ, PT ;  /* 0x000000ff4d00720c */ /* 0x000fe40003f05270 */
[----:B------:R-:W-:Y:S07]  /*6d00*/  MOV R20, UR53 ;  /* 0x0000003500147c02 */ /* 0x000fee0008000f00 */
[----:B----4-:R-:W1:Y:S02]  /*6d10*/  LDTM.x16 R4, tmem[UR4+0x10] ;  /* 0x00001004000479ee */ /* 0x010e640008240000 */
[----:B------:R-:W-:Y:S01]  /*6d20*/  @P6 LEA R20, R20, UR36, 0x3 ;  /* 0x0000002414146c11 */ /* 0x000fe2000f8e18ff */
[C---:B-1----:R-:W-:Y:S01]  /*6d30*/  FMUL R0, R33.reuse, R4 ;  /* 0x0000000421007220 */ /* 0x042fe20000400000 */
        /* <DEDUP_REMOVED lines=33> */
[----:B------:R-:W-:Y:S01]  /*6f50*/  FFMA R15, R35, R55, R19 ;  /* 0x00000037230f7223 */ /* 0x000fe20000000013 */
[----:B------:R-:W-:Y:S02]  /*6f60*/  MOV R16, UR37 ;  /* 0x0000002500107c02 */ /* 0x000fe40008000f00 */
[----:B------:R-:W-:Y:S02]  /*6f70*/  @P6 IADD3 R17, PT, PT, R20, 0x50, RZ ;  /* 0x0000005014116810 */ /* 0x000fe40007ffe0ff */
[----:B------:R1:W-:Y:S01]  /*6f80*/  STS.128 [R81+0x2030], R12 ;  /* 0x0020300c51007388 */ /* 0x0003e20000000c00 */
[----:B------:R-:W-:Y:S02]  /*6f90*/  LEA R0, R84, UR36, 0x3 ;  /* 0x0000002454007c11 */ /* 0x000fe4000f8e18ff */
[----:B------:R-:W-:Y:S01]  /*6fa0*/  @P6 PRMT R16, R16, 0x654, R17 ;  /* 0x0000065410106816 */ /* 0x000fe20000000011 */
[----:B------:R-:W-:Y:S01]  /*6fb0*/  @!PT LDS RZ, [RZ] ;  /* 0x00000000fffff984 */ /* 0x000fe20000000800 */
[----:B------:R-:W-:Y:S01]  /*6fc0*/  @!PT LDS RZ, [RZ] ;  /* 0x00000000fffff984 */ /* 0x000fe20000000800 */
[----:B------:R-:W-:Y:S01]  /*6fd0*/  @!PT LDS RZ, [RZ] ;  /* 0x00000000fffff984 */ /* 0x000fe20000000800 */
[----:B------:R-:W-:Y:S01]  /*6fe0*/  @!PT LDS RZ, [RZ] ;  /* 0x00000000fffff984 */ /* 0x000fe20000000800 */
[----:B------:R2:W-:Y:S06]  /*6ff0*/  MEMBAR.ALL.CTA ;  /* 0x0000000000007992 */ /* 0x0005ec0000008000 */
[----:B--2---:R-:W2:Y:S01]  /*7000*/  FENCE.VIEW.ASYNC.S ;  /* 0x00000000000073c6 */ /* 0x004ea20000000000 */
[----:B------:R-:W-:Y:S01]  /*7010*/  @P6 SHF.L.U32 R2, RZ, 0x1f, RZ ;  /* 0x0000001fff026819 */ /* 0x000fe200000006ff */
[----:B--2---:R-:W-:Y:S06]  /*7020*/  BAR.SYNC.DEFER_BLOCKING 0x1, 0x80 ;  /* 0x0042000000007b1d */ /* 0x004fec0000010000 */
[----:B------:R-:W-:Y:S05]  /*7030*/  @P0 BRA `(.L_x_115) ;  /* 0x0000000000240947 */ /* 0x000fea0003800000 */
[----:B------:R-:W-:Y:S02]  /*7040*/  UIADD3 UR8, UP0, UPT, UR50, 0x680, URZ ;  /* 0x0000068032087890 */ /* 0x000fe4000ff1e0ff */
[----:B------:R-:W-:Y:S02]  /*7050*/  UIADD3 UR5, UPT, UPT, UR41, 0x10, URZ ;  /* 0x0000001029057890 */ /* 0x000fe4000fffe0ff */
[----:B------:R-:W-:Y:S02]  /*7060*/  UIADD3 UR4, UPT, UPT, UR36, 0x2200, URZ ;  /* 0x0000220024047890 */ /* 0x000fe4000fffe0ff */
[----:B------:R-:W-:Y:S01]  /*7070*/  UIADD3.X UR9, UPT, UPT, URZ, UR51, URZ, UP0, !UPT ;  /* 0x00000033ff097290 */ /* 0x000fe200087fe4ff */
[----:B------:R-:W-:Y:S01]  /*7080*/  UMOV UR6, UR42 ;  /* 0x0000002a00067c82 */ /* 0x000fe20008000000 */
[----:B------:R-:W-:Y:S07]  /*7090*/  UMOV UR7, UR52 ;  /* 0x0000003400077c82 */ /* 0x000fee0008000000 */
[----:B------:R2:W-:Y:S01]  /*70a0*/  UTMASTG.3D [UR4], [UR8] ;  /* 0x00000004080073b5 */ /* 0x0005e20008010000 */
[----:B------:R0:W-:Y:S01]  /*70b0*/  UTMACMDFLUSH ;  /* 0x00000000000079b7 */ /* 0x0001e20000000000 */
[----:B--2---:R-:W-:Y:S04]  /*70c0*/  DEPBAR.LE SB0, 0x1 ;  /* 0x000080400000791a */ /* 0x004fe80000000000 */
.L_x_115:
[----:B------:R-:W-:Y:S05]  /*70d0*/  BSYNC.RECONVERGENT B0 ;  /* 0x0000000000007941 */ /* 0x000fea0003800200 */
.L_x_114:
[----:B------:R-:W-:Y:S01]  /*70e0*/  BAR.SYNC.DEFER_BLOCKING 0x1, 0x80 ;  /* 0x0042000000007b1d */ /* 0x000fe20000010000 */
[----:B------:R-:W-:Y:S04]  /*70f0*/  UIADD3 UR40, UPT, UPT, UR53, 0x1, URZ ;  /* 0x0000000135287890 */ /* 0x000fe8000fffe0ff */
[----:B------:R-:W-:Y:S04]  /*7100*/  UISETP.NE.AND UP0, UPT, UR40, 0x4, UPT ;  /* 0x000000042800788c */ /* 0x000fe8000bf05270 */
[----:B------:R-:W-:Y:S01]  /*7110*/  USEL UR40, UR40, URZ, UP0 ;  /* 0x000000ff28287287 */ /* 0x000fe20008000000 */
[----:B------:R2:W-:Y:S01]  /*7120*/  @P6 SYNCS.ARRIVE.TRANS64.RED.A1T0 RZ, [R16+URZ], RZ ;  /* 0x000000ff10ff69a7 */ /* 0x0005e200081004ff */
[----:B------:R-:W-:Y:S01]  /*7130*/  BSSY B1, `(.L_x_116) ;  /* 0x0000017000017945 */ /* 0x000fe20003800000 */
[----:B------:R-:W4:Y:S02]  /*7140*/  @P6 SYNCS.PHASECHK.TRANS64.TRYWAIT P0, [R0+URZ+0x30], R2 ;  /* 0x00003002000065a7 */ /* 0x000f2400080011ff */
[----:B----4-:R-:W-:Y:S01]  /*7150*/  @P6 SEL R85, RZ, 0x1, !P0 ;  /* 0x00000001ff556807 */ /* 0x010fe20004000000 */
[----:B--2---:R-:W-:Y:S06]  /*7160*/  @!P6 BRA `(.L_x_117) ;  /* 0x00000000004ce947 */ /* 0x004fec0003800000 */
        /* <DEDUP_REMOVED lines=9> */
[----:B------:R-:W-:Y:S04]  /*7200*/  SHF.L.U32 R6, RZ, 0x1f, RZ ;  /* 0x0000001fff067819 */ /* 0x000fe800000006ff */
[----:B------:R-:W1:Y:S02]  /*7210*/  SYNCS.PHASECHK.TRANS64.TRYWAIT P0, [R0+URZ+0x30], R6 ;  /* 0x00003006000075a7 */ /* 0x000e6400080011ff */
[----:B-1----:R-:W-:Y:S05]  /*7220*/  @!P0 BRA `(.L_x_120) ;  /* 0x0000003800d88947 */ /* 0x002fea0003800000 */
.L_x_119:
[----:B------:R-:W-:Y:S05]  /*7230*/  BSYNC B0 ;  /* 0x0000000000007941 */ /* 0x000fea0003800000 */
.L_x_118:
[----:B------:R-:W-:Y:S02]  /*7240*/  ISETP.NE.AND P0, PT, R86, RZ, PT ;  /* 0x000000ff5600720c */ /* 0x000fe40003f05270 */
[----:B------:R-:W-:Y:S11]  /*7250*/  IADD3 R84, PT, PT, R84, 0x1, RZ ;  /* 0x0000000154547810 */ /* 0x000ff60007ffe0ff */
[----:B------:R2:W4:Y:S04]  /*7260*/  @P0 LDS.128 R40, [R5] ;  /* 0x0000000005280984 */ /* 0x0005280000000c00 */
[----:B------:R2:W1:Y:S04]  /*7270*/  @P0 LDS.128 R44, [R4+0x10] ;  /* 0x00001000042c0984 */ /* 0x0004680000000c00 */
[----:B------:R2:W1:Y:S04]  /*7280*/  @P0 LDS.128 R48, [R3+0x20] ;  /* 0x0000200003300984 */ /* 0x0004680000000c00 */
[----:B------:R2:W1:Y:S02]  /*7290*/  @P0 LDS.128 R52, [R2+0x30] ;  /* 0x0000300002340984 */ /* 0x0004640000000c00 */
.L_x_117:
[----:B------:R-:W-:Y:S05]  /*72a0*/  BSYNC B1 ;  /* 0x0000000000017941 */ /* 0x000fea0003800000 */
.L_x_116:
[----:B-1----:R-:W-:Y:S05]  /*72b0*/  VIADD R0, R34, 0x20 ;  /* 0x0000002022007836 */ /* 0x002fea0000000000 */
[----:B------:R-:W-:Y:S04]  /*72c0*/  SHF.R.U32.HI R0, RZ, 0x15, R0 ;  /* 0x00000015ff007819 */ /* 0x000fe80000011600 */
[----:B------:R-:W-:Y:S11]  /*72d0*/  LOP3.LUT P0, RZ, R0, 0x3, R68, 0x48, !PT ;  /* 0x0000000300ff7812 */ /* 0x000ff60007804844 */
[----:B------:R-:W-:Y:S02]  /*72e0*/  @!UPT UIADD3 URZ, UPT, UPT, URZ, URZ, URZ ;  /* 0x000000fffffff290 */ /* 0x000fe4000fffe0ff */
[----:B------:R-:W-:Y:S05]  /*72f0*/  @!P0 BRA `(.L_x_121) ;  /* 0x0000000000408947 */ /* 0x000fea0003800000 */
[----:B------:R-:W1:Y:S01]  /*7300*/  LDCU.64 UR8, c[0x4][0x70] ;  /* 0x01000e00ff0877ac */ /* 0x000e620008000a00 */
[----:B--2---:R-:W-:Y:S01]  /*7310*/  MOV R3, 0x0 ;  /* 0x0000000000037802 */ /* 0x004fe20000000f00 */
[----:B------:R-:W-:Y:S02]  /*7320*/  HFMA2 R12, -RZ, RZ, 0, 5.9604644775390625e-08 ;  /* 0x00000001ff0c7431 */ /* 0x000fe400000001ff */
[----:B------:R-:W-:Y:S02]  /*7330*/  IMAD.MOV.U32 R8, RZ, RZ, 0x192 ;  /* 0x00000192ff087424 */ /* 0x000fe400078e00ff */
[----:B------:R-:W-:Y:S01]  /*7340*/  IMAD.MOV.U32 R13, RZ, RZ, RZ ;  /* 0x000000ffff0d7224 */ /* 0x000fe200078e00ff */
[----:B------:R-:W2:Y:S01]  /*7350*/  LDCU.64 UR6, c[0x4][0x78] ;  /* 0x01000f00ff0677ac */ /* 0x000ea20008000a00 */
[----:B------:R-:W3:Y:S01]  /*7360*/  LDC.64 R2, c[0x4][R3] ;  /* 0x0100000003027b82 */ /* 0x000ee20000000a00 */
        /* <DEDUP_REMOVED lines=9> */
.L_x_121:
[----:B------:R-:W-:Y:S05]  /*7400*/  WARPSYNC.ALL ;  /* 0x0000000000007948 */ /* 0x000fea0003800000 */
[----:B------:R-:W-:Y:S01]  /*7410*/  R2UR UR4, R34 ;  /* 0x00000000220472ca */ /* 0x000fe200000e0000 */
[----:B------:R-:W-:Y:S01]  /*7420*/  BSSY.RECONVERGENT B0, `(.L_x_122) ;  /* 0x0000040000007945 */ /* 0x000fe20003800200 */
[----:B------:R-:W-:Y:S02]  /*7430*/  ISETP.NE.AND P6, PT, R82, RZ, PT ;  /* 0x000000ff5200720c */ /* 0x000fe40003fc5270 */
[----:B------:R-:W-:Y:S02]  /*7440*/  ISETP.NE.AND P0, PT, R77, RZ, PT ;  /* 0x000000ff4d00720c */ /* 0x000fe40003f05270 */
[----:B------:R-:W-:Y:S07]  /*7450*/  MOV R20, UR40 ;  /* 0x0000002800147c02 */ /* 0x000fee0008000f00 */
[----:B--2---:R-:W1:Y:S02]  /*7460*/  LDTM.x16 R4, tmem[UR4+0x20] ;  /* 0x00002004000479ee */ /* 0x004e640008240000 */
[----:B------:R-:W-:Y:S01]  /*7470*/  @P6 LEA R20, R20, UR36, 0x3 ;  /* 0x0000002414146c11 */ /* 0x000fe2000f8e18ff */
[C---:B-1----:R-:W-:Y:S01]  /*7480*/  FMUL R0, R33.reuse, R4 ;  /* 0x0000000421007220 */ /* 0x042fe20000400000 */
[C---:B------:R-:W-:Y:S01]  /*7490*/  FMUL R2, R33.reuse, R5 ;  /* 0x0000000521027220 */ /* 0x040fe20000400000 */
[C---:B------:R-:W-:Y:S01]  /*74a0*/  FMUL R3, R33.reuse, R6 ;  /* 0x0000000621037220 */ /* 0x040fe20000400000 */
[----:B------:R-:W-:Y:S01]  /*74b0*/  FMUL R7, R33, R7 ;  /* 0x0000000721077220 */ /* 0x000fe20000400000 */
[----:B----4-:R-:W-:Y:S01]  /*74c0*/  FFMA R36, R35, R40, R0 ;  /* 0x0000002823247223 */ /* 0x010fe20000000000 */
        /* <DEDUP_REMOVED lines=53> */
.L_x_123:
[----:B------:R-:W-:Y:S05]  /*7820*/  BSYNC.RECONVERGENT B0 ;  /* 0x0000000000007941 */ /* 0x000fea0003800200 */
.L_x_122:
[----:B------:R-:W-:Y:S01]  /*7830*/  BAR.SYNC.DEFER_BLOCKING 0x1, 0x80 ;  /* 0x0042000000007b1d */ /* 0x000fe20000010000 */
[----:B------:R-:W-:Y:S01]  /*7840*/  UIADD3 UR43, UPT, UPT, UR40, 0x1, URZ ;  /* 0x00000001282b7890 */ /* 0x000fe2000fffe0ff */
[----:B------:R-:W-:Y:S03]  /*7850*/  HFMA2 R87, -RZ, RZ, 0, 0 ;  /* 0x00000000ff577431 */ /* 0x000fe600000001ff */
        /* <DEDUP_REMOVED lines=19> */
.L_x_127:
[----:B------:R-:W-:Y:S05]  /*7990*/  BSYNC B0 ;  /* 0x0000000000007941 */ /* 0x000fea0003800000 */
.L_x_126:
[----:B------:R-:W-:Y:S01]  /*79a0*/  ISETP.NE.AND P0, PT, R86, RZ, PT ;  /* 0x000000ff5600720c */ /* 0x000fe20003f05270 */
[----:B------:R-:W-:Y:S11]  /*79b0*/  VIADD R84, R84, 0x1 ;  /* 0x0000000154547836 */ /* 0x000ff60000000000 */
[----:B------:R-:W-:Y:S01]  /*79c0*/  @!UPT UIADD3 URZ, UPT, UPT, URZ, URZ, URZ ;  /* 0x000000fffffff290 */ /* 0x000fe2000fffe0ff */
[----:B------:R2:W4:Y:S04]  /*79d0*/  @P0 LDS.128 R40, [R5] ;  /* 0x0000000005280984 */ /* 0x0005280000000c00 */
[----:B------:R2:W1:Y:S04]  /*79e0*/  @P0 LDS.128 R44, [R4+0x10] ;  /* 0x00001000042c0984 */ /* 0x0004680000000c00 */
[----:B------:R2:W1:Y:S04]  /*79f0*/  @P0 LDS.128 R48, [R3+0x20] ;  /* 0x0000200003300984 */ /* 0x0004680000000c00 */
[----:B------:R2:W1:Y:S01]  /*7a00*/  @P0 LDS.128 R52, [R2+0x30] ;  /* 0x0000300002340984 */ /* 0x0004620000000c00 */
[C---:B------:R-:W-:Y:S04]  /*7a10*/  ISETP.NE.AND P0, PT, R84.reuse, 0x4, PT ;  /* 0x000000045400780c */ /* 0x040fe80003f05270 */
[----:B------:R-:W-:Y:S02]  /*7a20*/  SEL R84, R84, RZ, P0 ;  /* 0x000000ff54547207 */ /* 0x000fe40000000000 */
[----:B------:R-:W-:Y:S02]  /*7a30*/  SEL R87, RZ, 0x1, P0 ;  /* 0x00000001ff577807 */ /* 0x000fe40000000000 */
.L_x_125:
[----:B------:R-:W-:Y:S05]  /*7a40*/  BSYNC B1 ;  /* 0x0000000000017941 */ /* 0x000fea0003800000 */
.L_x_124:
        /* <DEDUP_REMOVED lines=21> */
.L_x_129:
        /* <DEDUP_REMOVED lines=54> */
[----:B------:R-:W-:Y:S01]  /*7f00*/  @P6 SHF.L.U32 R2, R87, 0x1f, RZ ;  /* 0x0000001f57026819 */ /* 0x000fe200000006ff */
        /* <DEDUP_REMOVED lines=11> */
.L_x_131:
[----:B------:R-:W-:Y:S05]  /*7fc0*/  BSYNC.RECONVERGENT B0 ;  /* 0x0000000000007941 */ /* 0x000fea0003800200 */
.L_x_130:
        /* <DEDUP_REMOVED lines=18> */
[----:B------:R-:W-:Y:S04]  /*80f0*/  SHF.L.U32 R6, R87, 0x1f, RZ ;  /* 0x0000001f57067819 */ /* 0x000fe800000006ff */
[----:B------:R-:W1:Y:S02]  /*8100*/  SYNCS.PHASECHK.TRANS64.TRYWAIT P0, [R0+URZ+0x30], R6 ;  /* 0x00003006000075a7 */ /* 0x000e6400080011ff */
[----:B-1----:R-:W-:Y:S05]  /*8110*/  @!P0 BRA `(.L_x_136) ;  /* 0x0000002c00448947 */ /* 0x002fea0003800000 */
.L_x_135:
[----:B------:R-:W-:Y:S05]  /*8120*/  BSYNC B0 ;  /* 0x0000000000007941 */ /* 0x000fea0003800000 */
.L_x_134:
[----:B------:R-:W-:Y:S01]  /*8130*/  ISETP.NE.AND P0, PT, R86, RZ, PT ;  /* 0x000000ff5600720c */ /* 0x000fe20003f05270 */
[----:B------:R-:W-:Y:S11]  /*8140*/  VIADD R84, R84, 0x1 ;  /* 0x0000000154547836 */ /* 0x000ff60000000000 */
[----:B------:R-:W-:Y:S01]  /*8150*/  @!UPT UIADD3 URZ, UPT, UPT, URZ, URZ, URZ ;  /* 0x000000fffffff290 */ /* 0x000fe2000fffe0ff */
[----:B------:R2:W4:Y:S04]  /*8160*/  @P0 LDS.128 R40, [R5] ;  /* 0x0000000005280984 */ /* 0x0005280000000c00 */
[----:B------:R2:W2:Y:S04]  /*8170*/  @P0 LDS.128 R44, [R4+0x10] ;  /* 0x00001000042c0984 */ /* 0x0004a80000000c00 */
[----:B------:R2:W2:Y:S04]  /*8180*/  @P0 LDS.128 R48, [R3+0x20] ;  /* 0x0000200003300984 */ /* 0x0004a80000000c00 */
[----:B------:R2:W2:Y:S01]  /*8190*/  @P0 LDS.128 R52, [R2+0x30] ;  /* 0x0000300002340984 */ /* 0x0004a20000000c00 */
[C---:B------:R-:W-:Y:S04]  /*81a0*/  ISETP.NE.AND P0, PT, R84.reuse, 0x4, PT ;  /* 0x000000045400780c */ /* 0x040fe80003f05270 */
[----:B-1----:R-:W-:Y:S02]  /*81b0*/  SEL R0, RZ, 0x1, P0 ;  /* 0x00000001ff007807 */ /* 0x002fe40000000000 */
[----:B------:R-:W-:Y:S02]  /*81c0*/  SEL R84, R84, RZ, P0 ;  /* 0x000000ff54547207 */ /* 0x000fe40000000000 */
[----:B------:R-:W-:Y:S02]  /*81d0*/  LOP3.LUT R87, R87, R0, RZ, 0x3c, !PT ;  /* 0x0000000057577212 */ /* 0x000fe400078e3cff */
.L_x_133:
[----:B------:R-:W-:Y:S05]  /*81e0*/  BSYNC B1 ;  /* 0x0000000000017941 */ /* 0x000fea0003800000 */
.L_x_132:
[----:B------:R-:W-:Y:S05]  /*81f0*/  VIADD R0, R34, 0x40 ;  /* 0x0000004022007836 */ /* 0x000fea0000000000 */
[----:B------:R-:W-:Y:S04]  /*8200*/  SHF.R.U32.HI R0, RZ, 0x15, R0 ;  /* 0x00000015ff007819 */ /* 0x000fe80000011600 */
[----:B------:R-:W-:Y:S11]  /*8210*/  LOP3.LUT P0, RZ, R0, 0x3, R68, 0x48, !PT ;  /* 0x0000000300ff7812 */ /* 0x000ff60007804844 */
[----:B------:R-:W-:Y:S02]  /*8220*/  @!UPT UIADD3 URZ, UPT, UPT, URZ, URZ, URZ ;  /* 0x000000fffffff290 */ /* 0x000fe4000fffe0ff */
[----:B------:R-:W-:Y:S05]  /*8230*/  @!P0 BRA `(.L_x_137) ;  /* 0x0000000000408947 */ /* 0x000fea0003800000 */
[----:B------:R-:W5:Y:S01]  /*8240*/  LDCU.64 UR8, c[0x4][0x70] ;  /* 0x01000e00ff0877ac */ /* 0x000f620008000a00 */
[----:B--2---:R-:W-:Y:S01]  /*8250*/  MOV R3, 0x0 ;  /* 0x0000000000037802 */ /* 0x004fe20000000f00 */
[----:B-1----:R-:W-:Y:S02]  /*8260*/  HFMA2 R12, -RZ, RZ, 0, 5.9604644775390625e-08 ;  /* 0x00000001ff0c7431 */ /* 0x002fe400000001ff */
[----:B------:R-:W-:Y:S02]  /*8270*/  IMAD.MOV.U32 R8, RZ, RZ, 0x192 ;  /* 0x00000192ff087424 */ /* 0x000fe400078e00ff */
[----:B------:R-:W-:Y:S01]  /*8280*/  IMAD.MOV.U32 R13, RZ, RZ, RZ ;  /* 0x000000ffff0d7224 */ /* 0x000fe200078e00ff */
[----:B------:R-:W1:Y:S01]  /*8290*/  LDCU.64 UR6, c[0x4][0x78] ;  /* 0x01000f00ff0677ac */ /* 0x000e620008000a00 */
[----:B------:R-:W2:Y:S01]  /*82a0*/  LDC.64 R2, c[0x4][R3] ;  /* 0x0100000003027b82 */ /* 0x000ea20000000a00 */
[----:B------:R-:W3:Y:S01]  /*82b0*/  LDCU.64 UR4, c[0x4][0x10] ;  /* 0x01000200ff0477ac */ /* 0x000ee20008000a00 */
[----:B-----5:R-:W-:Y:S01]  /*82c0*/  MOV R5, UR9 ;  /* 0x0000000900057c02 */ /* 0x020fe20008000f00 */
[----:B------:R-:W-:Y:S01]  /*82d0*/  IMAD.U32 R4, RZ, RZ, UR8 ;  /* 0x00000008ff047e24 */ /* 0x000fe2000f8e00ff */
[----:B-1----:R-:W-:Y:S01]  /*82e0*/  MOV R7, UR7 ;  /* 0x0000000700077c02 */ /* 0x002fe20008000f00 */
[----:B------:R-:W-:Y:S01]  /*82f0*/  IMAD.U32 R6, RZ, RZ, UR6 ;  /* 0x00000006ff067e24 */ /* 0x000fe2000f8e00ff */
[----:B---3--:R-:W-:Y:S01]  /*8300*/  MOV R11, UR5 ;  /* 0x00000005000b7c02 */ /* 0x008fe20008000f00 */
[----:B------:R-:W-:Y:S02]  /*8310*/  IMAD.U32 R10, RZ, RZ, UR4 ;  /* 0x00000004ff0a7e24 */ /* 0x000fe4000f8e00ff */
[----:B------:R-:W-:Y:S07]  /*8320*/  LEPC R20, `(.L_x_137) ;  /* 0x000000001014794e */ /* 0x000fee0000000000 */
[----:B--2-4-:R-:W-:Y:S05]  /*8330*/  CALL.ABS.NOINC R2 ;  /* 0x0000000002007343 */ /* 0x014fea0003c00000 */
.L_x_137:
[----:B------:R-:W-:Y:S05]  /*8340*/  WARPSYNC.ALL ;  /* 0x0000000000007948 */ /* 0x000fea0003800000 */
[----:B------:R-:W-:Y:S01]  /*8350*/  R2UR UR4, R34 ;  /* 0x00000000220472ca */ /* 0x000fe200000e0000 */
[----:B------:R-:W-:Y:S01]  /*8360*/  BSSY.RECONVERGENT B0, `(.L_x_138) ;  /* 0x0000043000007945 */ /* 0x000fe20003800200 */
[----:B------:R-:W-:Y:S02]  /*8370*/  ISETP.NE.AND P6, PT, R82, RZ, PT ;  /* 0x000000ff5200720c */ /* 0x000fe40003fc5270 */
[----:B------:R-:W-:Y:S02]  /*8380*/  ISETP.NE.AND P0, PT, R77, RZ, PT ;  /* 0x000000ff4d00720c */ /* 0x000fe40003f05270 */
[----:B------:R-:W-:Y:S07]  /*8390*/  MOV R20, UR40 ;  /* 0x0000002800147c02 */ /* 0x000fee0008000f00 */
[----:B-12---:R-:W1:Y:S02]  /*83a0*/  LDTM.x16 R4, tmem[UR4+0x40] ;  /* 0x00004004000479ee */ /* 0x006e640008240000 */
        /* <DEDUP_REMOVED lines=50> */
[----:B------:R-:W-:Y:S02]  /*86d0*/  UIADD3 UR10, UPT, UPT, UR36, 0x200, URZ ;  /* 0x00000200240a7890 */ /* 0x000fe4000fffe0ff */
[----:B------:R-:W-:Y:S02]  /*86e0*/  UIADD3 UR8, UP0, UPT, UR50, 0x680, URZ ;  /* 0x0000068032087890 */ /* 0x000fe4000ff1e0ff */
[----:B------:R-:W-:Y:S02]  /*86f0*/  UIADD3 UR5, UPT, UPT, UR41, 0x40, URZ ;  /* 0x0000004029057890 */ /* 0x000fe4000fffe0ff */
[----:B------:R-:W-:Y:S01]  /*8700*/  MOV R69, UR10 ;  /* 0x0000000a00457c02 */ /* 0x000fe20008000f00 */
[----:B------:R-:W-:Y:S01]  /*8710*/  UIADD3.X UR9, UPT, UPT, URZ, UR51, URZ, UP0, !UPT ;  /* 0x00000033ff097290 */ /* 0x000fe200087fe4ff */
[----:B------:R-:W-:Y:S02]  /*8720*/  UMOV UR6, UR42 ;  /* 0x0000002a00067c82 */ /* 0x000fe40008000000 */
[----:B------:R-:W-:Y:S01]  /*8730*/  R2UR UR4, R69 ;  /* 0x00000000450472ca */ /* 0x000fe200000e0000 */
[----:B------:R-:W-:Y:S11]  /*8740*/  UMOV UR7, UR52 ;  /* 0x0000003400077c82 */ /* 0x000ff60008000000 */
[----:B------:R-:W-:Y:S01]  /*8750*/  @!UPT UIADD3 URZ, UPT, UPT, URZ, URZ, URZ ;  /* 0x000000fffffff290 */ /* 0x000fe2000fffe0ff */
[----:B------:R2:W-:Y:S01]  /*8760*/  UTMASTG.3D [UR4], [UR8] ;  /* 0x00000004080073b5 */ /* 0x0005e20008010000 */
[----:B------:R0:W-:Y:S01]  /*8770*/  UTMACMDFLUSH ;  /* 0x00000000000079b7 */ /* 0x0001e20000000000 */
[----:B--2---:R-:W-:Y:S04]  /*8780*/  DEPBAR.LE SB0, 0x1 ;  /* 0x000080400000791a */ /* 0x004fe80000000000 */
.L_x_139:
[----:B------:R-:W-:Y:S05]  /*8790*/  BSYNC.RECONVERGENT B0 ;  /* 0x0000000000007941 */ /* 0x000fea0003800200 */
.L_x_138:
        /* <DEDUP_REMOVED lines=21> */
.L_x_143:
[----:B------:R-:W-:Y:S05]  /*88f0*/  BSYNC B0 ;  /* 0x0000000000007941 */ /* 0x000fea0003800000 */
.L_x_142:
        /* <DEDUP_REMOVED lines=11> */
.L_x_141:
[----:B------:R-:W-:Y:S05]  /*89b0*/  BSYNC B1 ;  /* 0x0000000000017941 */ /* 0x000fea0003800000 */
.L_x_140:
        /* <DEDUP_REMOVED lines=21> */
.L_x_145:
        /* <DEDUP_REMOVED lines=66> */
.L_x_147:
[----:B------:R-:W-:Y:S05]  /*8f30*/  BSYNC.RECONVERGENT B0 ;  /* 0x0000000000007941 */ /* 0x000fea0003800200 */
.L_x_146:
        /* <DEDUP_REMOVED lines=21> */
.L_x_151:
[----:B------:R-:W-:Y:S05]  /*9090*/  BSYNC B0 ;  /* 0x0000000000007941 */ /* 0x000fea0003800000 */
.L_x_150:
        /* <DEDUP_REMOVED lines=11> */
.L_x_149:
[----:B------:R-:W-:Y:S05]  /*9150*/  BSYNC B1 ;  /* 0x0000000000017941 */ /* 0x000fea0003800000 */
.L_x_148:
        /* <DEDUP_REMOVED lines=21> */
.L_x_153:
        /* <DEDUP_REMOVED lines=66> */
.L_x_155:
[----:B------:R-:W-:Y:S05]  /*96d0*/  BSYNC.RECONVERGENT B0 ;  /* 0x0000000000007941 */ /* 0x000fea0003800200 */
.L_x_154:
        /* <DEDUP_REMOVED lines=21> */
.L_x_159:
[----:B------:R-:W-:Y:S05]  /*9830*/  BSYNC B0 ;  /* 0x0000000000007941 */ /* 0x000fea0003800000 */
.L_x_158:
[----:B------:R-:W-:Y:S11]  /*9840*/  ISETP.NE.AND P0, PT, R86, RZ, PT ;  /* 0x000000ff5600720c */ /* 0x000ff60003f05270 */
[----:B------:R-:W-:Y:S02]  /*9850*/  @!UPT UIADD3 URZ, UPT, UPT, URZ, URZ, URZ ;  /* 0x000000fffffff290 */ /* 0x000fe4000fffe0ff */
[----:B------:R2:W4:Y:S04]  /*9860*/  @P0 LDS.128 R40, [R4] ;  /* 0x0000000004280984 */ /* 0x0005280000000c00 */
[----:B------:R2:W1:Y:S04]  /*9870*/  @P0 LDS.128 R44, [R3+0x10] ;  /* 0x00001000032c0984 */ /* 0x0004680000000c00 */
[----:B------:R2:W1:Y:S04]  /*9880*/  @P0 LDS.128 R48, [R2+0x20] ;  /* 0x0000200002300984 */ /* 0x0004680000000c00 */
[----:B------:R2:W1:Y:S02]  /*9890*/  @P0 LDS.128 R52, [R84+0x30] ;  /* 0x0000300054340984 */ /* 0x0004640000000c00 */
.L_x_157:
[----:B------:R-:W-:Y:S05]  /*98a0*/  BSYNC B1 ;  /* 0x0000000000017941 */ /* 0x000fea0003800000 */
.L_x_156:
        /* <DEDUP_REMOVED lines=21> */
.L_x_161:
[----:B------:R-:W-:Y:S01]  /*9a00*/  ISETP.NE.AND P0, PT, R77, RZ, PT ;  /* 0x000000ff4d00720c */ /* 0x000fe20003f05270 */
[----:B------:R-:W-:Y:S05]  /*9a10*/  WARPSYNC.ALL ;  /* 0x0000000000007948 */ /* 0x000fea0003800000 */
[----:B------:R-:W-:Y:S01]  /*9a20*/  R2UR UR4, R34 ;  /* 0x00000000220472ca */ /* 0x000fe200000e0000 */
[----:B------:R-:W-:Y:S01]  /*9a30*/  BSSY.RECONVERGENT B0, `(.L_x_162) ;  /* 0x000003c000007945 */ /* 0x000fe20003800200 */
[----:B------:R-:W-:Y:S11]  /*9a40*/  R2UR UR5, R83 ;  /* 0x00000000530572ca */ /* 0x000ff600000e0000 */
[----:B--2---:R-:W1:Y:S01]  /*9a50*/  LDTM.x16 R4, tmem[UR4+0x70] ;  /* 0x00007004000479ee */ /* 0x004e620008240000 */
[----:B------:R-:W-:Y:S01]  /*9a60*/  NOP ;  /* 0x0000000000007918 */ /* 0x000fe20000000000 */
[----:B------:R-:W-:Y:S04]  /*9a70*/  UIADD3 UR5, UPT, UPT, UR5, 0xc0, URZ ;  /* 0x000000c005057890 */ /* 0x000fe8000fffe0ff */
[----:B------:R-:W-:Y:S09]  /*9a80*/  UPRMT UR5, UR37, 0x654, UR5 ;  /* 0x0000065425057896 */ /* 0x000ff20008000005 */
[----:B-1----:R-:W-:Y:S01]  /*9a90*/  SYNCS.ARRIVE.TRANS64.RED.A1T0 RZ, [UR5], RZ ;  /* 0x000000ffffff79a7 */ /* 0x002fe20008100405 */
[C---:B------:R-:W-:Y:S01]  /*9aa0*/  FMUL R0, R33.reuse, R4 ;  /* 0x0000000421007220 */ /* 0x040fe20000400000 */
        /* <DEDUP_REMOVED lines=52> */
.L_x_163:
[----:B------:R-:W-:Y:S05]  /*9df0*/  BSYNC.RECONVERGENT B0 ;  /* 0x0000000000007941 */ /* 0x000fea0003800200 */
.L_x_162:
[----:B------:R-:W-:Y:S01]  /*9e00*/  BAR.SYNC.DEFER_BLOCKING 0x1, 0x80 ;  /* 0x0042000000007b1d */ /* 0x000fe20000010000 */
[----:B------:R-:W-:Y:S01]  /*9e10*/  UISETP.NE.AND UP0, UPT, UR48, -0x8, UPT ;  /* 0xfffffff83000788c */ /* 0x000fe2000bf05270 */
[----:B------:R-:W-:Y:S08]  /*9e20*/  IADD3 R31, PT, PT, R31, 0x1, RZ ;  /* 0x000000011f1f7810 */ /* 0x000ff00007ffe0ff */
[----:B------:R-:W-:Y:S05]  /*9e30*/  BRA.U !UP0, `(.L_x_164) ;  /* 0x0000000108287547 */ /* 0x000fea000b800000 */
[----:B------:R-:W-:Y:S01]  /*9e40*/  ISETP.NE.AND P0, PT, R82, RZ, PT ;  /* 0x000000ff5200720c */ /* 0x000fe20003f05270 */
[----:B------:R-:W-:Y:S01]  /*9e50*/  IMAD.U32 R2, RZ, RZ, UR53 ;  /* 0x00000035ff027e24 */ /* 0x000fe2000f8e00ff */
[----:B------:R-:W-:Y:S01]  /*9e60*/  UIADD3 UR53, UPT, UPT, UR53, 0x1, URZ ;  /* 0x0000000135357890 */ /* 0x000fe2000fffe0ff */
[----:B------:R-:W-:Y:S03]  /*9e70*/  IMAD.U32 R0, RZ, RZ, UR37 ;  /* 0x00000025ff007e24 */ /* 0x000fe6000f8e00ff */
[----:B------:R-:W-:Y:S04]  /*9e80*/  UISETP.NE.AND UP0, UPT, UR53, 0x4, UPT ;  /* 0x000000043500788c */ /* 0x000fe8000bf05270 */
[----:B------:R-:W-:Y:S03]  /*9e90*/  USEL UR53, UR53, URZ, UP0 ;  /* 0x000000ff35357287 */ /* 0x000fe60008000000 */
[----:B------:R-:W-:Y:S05]  /*9ea0*/  @P0 LEA R2, R2, UR36, 0x3 ;  /* 0x0000002402020c11 */ /* 0x000fea000f8e18ff */
[----:B------:R-:W-:Y:S05]  /*9eb0*/  @P0 VIADD R2, R2, 0x50 ;  /* 0x0000005002020836 */ /* 0x000fea0000000000 */
[----:B------:R-:W-:Y:S04]  /*9ec0*/  @P0 PRMT R0, R0, 0x654, R2 ;  /* 0x0000065400000816 */ /* 0x000fe80000000002 */
[----:B------:R2:W-:Y:S03]  /*9ed0*/  @P0 SYNCS.ARRIVE.TRANS64.RED.A1T0 RZ, [R0+URZ], RZ ;  /* 0x000000ff00ff09a7 */ /* 0x0005e600081004ff */
.L_x_164:
[----:B------:R-:W-:Y:S01]  /*9ee0*/  ISETP.NE.AND P2, PT, R78, RZ, PT ;  /* 0x000000ff4e00720c */ /* 0x000fe20003f45270 */
[----:B------:R-:W-:Y:S01]  /*9ef0*/  UIADD3 UR48, UPT, UPT, UR48, 0x8, URZ ;  /* 0x0000000830307890 */ /* 0x000fe2000fffe0ff */
[----:B------:R-:W-:Y:S01]  /*9f00*/  ISETP.NE.AND P0, PT, R80, 0x2, PT ;  /* 0x000000025000780c */ /* 0x000fe20003f05270 */
[----:B-1----:R-:W-:Y:S01]  /*9f10*/  IMAD.IADD R14, R29, 0x1, R62 ;  /* 0x000000011d0e7824 */ /* 0x002fe200078e023e */
[----:B------:R-:W-:Y:S01]  /*9f20*/  ISETP.NE.AND P1, PT, R31, 0x4, PT ;  /* 0x000000041f00780c */ /* 0x000fe20003f25270 */
[----:B------:R-:W-:Y:S01]  /*9f30*/  IMAD.IADD R15, R30, 0x1, R63 ;  /* 0x000000011e0f7824 */ /* 0x000fe200078e023f */
[----:B------:R-:W-:Y:S02]  /*9f40*/  SEL R2, RZ, 0x1, P0 ;  /* 0x00000001ff027807 */ /* 0x000fe40000000000 */
[----:B--2---:R-:W-:Y:S02]  /*9f50*/  SEL R0, RZ, 0x1, P1 ;  /* 0x00000001ff007807 */ /* 0x004fe40000800000 */
[----:B------:R-:W-:Y:S02]  /*9f60*/  LOP3.LUT R71, R71, R2, RZ, 0x3c, !PT ;  /* 0x0000000247477212 */ /* 0x000fe400078e3cff */
[----:B------:R-:W-:Y:S02]  /*9f70*/  LOP3.LUT R72, R72, R0, RZ, 0x3c, !PT ;  /* 0x0000000048487212 */ /* 0x000fe400078e3cff */
[----:B------:R-:W-:Y:S02]  /*9f80*/  @P2 R2UR UR52, R70 ;  /* 0x00000000463422ca */ /* 0x000fe400000e0000 */
[----:B------:R-:W-:Y:S02]  /*9f90*/  SEL R80, R80, RZ, P0 ;  /* 0x000000ff50507207 */ /* 0x000fe40000000000 */
[----:B------:R-:W-:Y:S01]  /*9fa0*/  SEL R31, R31, RZ, P1 ;  /* 0x000000ff1f1f7207 */ /* 0x000fe20000800000 */
[----:B------:R-:W-:Y:S10]  /*9fb0*/  @P2 BRA `(.L_x_165) ;  /* 0xffffffb400a82947 */ /* 0x000ff4000383ffff */
[----:B------:R-:W-:-:S09]  /*9fc0*/  UISETP.NE.AND UP0, UPT, UR49, URZ, UPT ;  /* 0x000000ff3100728c */ /* 0x000fd2000bf05270 */
[----:B------:R-:W-:Y:S05]  /*9fd0*/  BRA.U !UP0, `(.L_x_166) ;  /* 0x0000000108487547 */ /* 0x000fea000b800000 */
[----:B------:R-:W1:Y:S02]  /*9fe0*/  LDCU.64 UR4, c[0x0][0x890] ;  /* 0x00011200ff0477ac */ /* 0x000e640008000a00 */
[----:B-1----:R-:W-:-:S04]  /*9ff0*/  UISETP.NE.U32.AND UP0, UPT, UR4, URZ, UPT ;  /* 0x000000ff0400728c */ /* 0x002fc8000bf05070 */
[----:B------:R-:W-:-:S09]  /*a000*/  UISETP.NE.AND.EX UP0, UPT, UR5, URZ, UPT, UP0 ;  /* 0x000000ff0500728c */ /* 0x000fd2000bf05300 */
[----:B------:R-:W-:Y:S05]  /*a010*/  BRA.U UP0, `(.L_x_167) ;  /* 0x00000001000c7547 */ /* 0x000fea000b800000 */
[----:B------:R-:W-:-:S13]  /*a020*/  FSETP.NEU.AND P0, PT, R35, RZ, PT ;  /* 0x000000ff2300720b */ /* 0x000fda0003f0d000 */
[----:B------:R-:W-:Y:S05]  /*a030*/  @!P0 EXIT ;  /* 0x000000000000894d */ /* 0x000fea0003800000 */
[----:B------:R-:W-:Y:S05]  /*a040*/  BRA `(.L_x_166) ;  /* 0x00000000002c7947 */ /* 0x000fea0003800000 */
.L_x_167:
[----:B------:R-:W-:Y:S01]  /*a050*/  ISETP.NE.AND P0, PT, R79, RZ, PT ;  /* 0x000000ff4f00720c */ /* 0x000fe20003f05270 */
[----:B------:R-:W-:-:S12]  /*a060*/  BSSY.RECONVERGENT B0, `(.L_x_166) ;  /* 0x0000009000007945 */ /* 0x000fd80003800200 */
[----:B------:R-:W-:Y:S05]  /*a070*/  @P0 BRA `(.L_x_168) ;  /* 0x0000000000140947 */ /* 0x000fea0003800000 */
[----:B------:R-:W1:Y:S02]  /*a080*/  LDCU.64 UR4, c[0x0][0x888] ;  /* 0x00011100ff0477ac */ /* 0x000e640008000a00 */
[----:B-1----:R-:W-:-:S04]  /*a090*/  ISETP.NE.U32.AND P0, PT, RZ, UR4, PT ;  /* 0x00000004ff007c0c */ /* 0x002fc8000bf05070 */
[----:B------:R-:W-:-:S13]  /*a0a0*/  ISETP.NE.AND.EX P0, PT, RZ, UR5, PT, P0 ;  /* 0x00000005ff007c0c */ /* 0x000fda000bf05300 */
[----:B------:R-:W-:Y:S05]  /*a0b0*/  @!P0 EXIT ;  /* 0x000000000000894d */ /* 0x000fea0003800000 */
[----:B------:R-:W-:Y:S05]  /*a0c0*/  BRA `(.L_x_169) ;  /* 0x0000000000087947 */ /* 0x000fea0003800000 */
.L_x_168:
[----:B------:R-:W-:-:S13]  /*a0d0*/  FSETP.NEU.AND P0, PT, R35, RZ, PT ;  /* 0x000000ff2300720b */ /* 0x000fda0003f0d000 */
[----:B------:R-:W-:Y:S05]  /*a0e0*/  @!P0 EXIT ;  /* 0x000000000000894d */ /* 0x000fea0003800000 */
.L_x_169:
[----:B------:R-:W-:Y:S05]  /*a0f0*/  BSYNC.RECONVERGENT B0 ;  /* 0x0000000000007941 */ /* 0x000fea0003800200 */
.L_x_166:
[----:B------:R-:W-:Y:S01]  /*a100*/  ULEA UR4, UR53, UR36, 0x3 ;  /* 0x0000002435047291 */ /* 0x000fe2000f8e18ff */
[----:B------:R-:W-:-:S04]  /*a110*/  DEPBAR.LE SB0, 0x0 ;  /* 0x000080000000791a */ /* 0x000fc80000000000 */
[----:B------:R-:W-:-:S04]  /*a120*/  UIADD3 UR4, UPT, UPT, UR4, 0x50, URZ ;  /* 0x0000005004047890 */ /* 0x000fc8000fffe0ff */
[----:B------:R-:W-:-:S09]  /*a130*/  UPRMT UR4, UR37, 0x654, UR4 ;  /* 0x0000065425047896 */ /* 0x000fd20008000004 */
[----:B------:R-:W-:Y:S01]  /*a140*/  SYNCS.ARRIVE.TRANS64.RED.A1T0 RZ, [UR4], RZ ;  /* 0x000000ffffff79a7 */ /* 0x000fe20008100404 */
[----:B------:R-:W-:Y:S05]  /*a150*/  EXIT ;  /* 0x000000000000794d */ /* 0x000fea0003800000 */
.L_x_19:
[----:B--2---:R2:W1:Y:S02]  /*a160*/  SYNCS.PHASECHK.TRANS64.TRYWAIT P0, [R2+URZ+0xf0], R3 ;  /* 0x0000f003020075a7 */ /* 0x00446400080011ff */
[----:B-1----:R-:W-:Y:S05]  /*a170*/  @!P0 NANOSLEEP.SYNCS 0x989680 ;  /* 0x009896800000895d */ /* 0x002fea0003900000 */
[----:B------:R-:W1:Y:S02]  /*a180*/  @!P0 SYNCS.PHASECHK.TRANS64 P0, [R2+URZ+0xf0], R3 ;  /* 0x0000f003020085a7 */ /* 0x000e6400080010ff */
[----:B-1----:R-:W-:Y:S05]  /*a190*/  @!P0 BRA `(.L_x_19) ;  /* 0xfffffffc00f08947 */ /* 0x002fea000383ffff */
[----:B------:R-:W-:Y:S05]  /*a1a0*/  BRA `(.L_x_170) ;  /* 0xffffff7400047947 */ /* 0x000fea000383ffff */
.L_x_22:
[----:B-1----:R-:W-:-:S07]  /*a1b0*/  MOV R2, UR49 ;  /* 0x0000003100027c02 */ /* 0x002fce0008000f00 */
.L_x_171:
[----:B-1----:R1:W2:Y:S02]  /*a1c0*/  SYNCS.PHASECHK.TRANS64.TRYWAIT P0, [R2+URZ+0x18], R4 ;  /* 0x00001804020075a7 */ /* 0x0022a400080011ff */
[----:B--2---:R-:W-:Y:S05]  /*a1d0*/  @!P0 NANOSLEEP.SYNCS 0x989680 ;  /* 0x009896800000895d */ /* 0x004fea0003900000 */
[----:B------:R-:W2:Y:S02]  /*a1e0*/  @!P0 SYNCS.PHASECHK.TRANS64 P0, [R2+URZ+0x18], R4 ;  /* 0x00001804020085a7 */ /* 0x000ea400080010ff */
[----:B--2---:R-:W-:Y:S05]  /*a1f0*/  @!P0 BRA `(.L_x_171) ;  /* 0xfffffffc00f08947 */ /* 0x004fea000383ffff */
[----:B------:R-:W-:Y:S05]  /*a200*/  BRA `(.L_x_21) ;  /* 0xffffff7400607947 */ /* 0x000fea000383ffff */
.L_x_30:
[----:B------:R-:W-:-:S07]  /*a210*/  MOV R2, UR49 ;  /* 0x0000003100027c02 */ /* 0x000fce0008000f00 */
.L_x_172:
[----:B-1----:R1:W2:Y:S02]  /*a220*/  SYNCS.PHASECHK.TRANS64.TRYWAIT P0, [R2+URZ+0x18], R4 ;  /* 0x00001804020075a7 */ /* 0x0022a400080011ff */
[----:B--2---:R-:W-:Y:S05]  /*a230*/  @!P0 NANOSLEEP.SYNCS 0x989680 ;  /* 0x009896800000895d */ /* 0x004fea0003900000 */
[----:B------:R-:W2:Y:S02]  /*a240*/  @!P0 SYNCS.PHASECHK.TRANS64 P0, [R2+URZ+0x18], R4 ;  /* 0x00001804020085a7 */ /* 0x000ea400080010ff */
[----:B--2---:R-:W-:Y:S05]  /*a250*/  @!P0 BRA `(.L_x_172) ;  /* 0xfffffffc00f08947 */ /* 0x004fea000383ffff */
[----:B------:R-:W-:Y:S05]  /*a260*/  BRA `(.L_x_29) ;  /* 0xffffff7800787947 */ /* 0x000fea000383ffff */
.L_x_36:
[----:B-1----:R1:W2:Y:S02]  /*a270*/  SYNCS.PHASECHK.TRANS64.TRYWAIT P0, [R2+URZ+0x80], R3 ;  /* 0x00008003020075a7 */ /* 0x0022a400080011ff */
[----:B--2---:R-:W-:Y:S05]  /*a280*/  @!P0 NANOSLEEP.SYNCS 0x989680 ;  /* 0x009896800000895d */ /* 0x004fea0003900000 */
[----:B------:R-:W2:Y:S02]  /*a290*/  @!P0 SYNCS.PHASECHK.TRANS64 P0, [R2+URZ+0x80], R3 ;  /* 0x00008003020085a7 */ /* 0x000ea400080010ff */
[----:B--2---:R-:W-:Y:S05]  /*a2a0*/  @!P0 BRA `(.L_x_36) ;  /* 0xfffffffc00f08947 */ /* 0x004fea000383ffff */
[----:B------:R-:W-:Y:S05]  /*a2b0*/  BRA `(.L_x_173) ;  /* 0xffffff7c00647947 */ /* 0x000fea000383ffff */
.L_x_40:
[----:B----4-:R-:W-:-:S07]  /*a2c0*/  MOV R0, UR5 ;  /* 0x0000000500007c02 */ /* 0x010fce0008000f00 */
.L_x_174:
[----:B-1----:R1:W2:Y:S02]  /*a2d0*/  SYNCS.PHASECHK.TRANS64.TRYWAIT P0, [R0+URZ], R2 ;  /* 0x00000002000075a7 */ /* 0x0022a400080011ff */
[----:B--2---:R-:W-:Y:S05]  /*a2e0*/  @!P0 NANOSLEEP.SYNCS 0x989680 ;  /* 0x009896800000895d */ /* 0x004fea0003900000 */
[----:B------:R-:W2:Y:S02]  /*a2f0*/  @!P0 SYNCS.PHASECHK.TRANS64 P0, [R0+URZ], R2 ;  /* 0x00000002000085a7 */ /* 0x000ea400080010ff */
[----:B--2---:R-:W-:Y:S05]  /*a300*/  @!P0 BRA `(.L_x_174) ;  /* 0xfffffffc00f08947 */ /* 0x004fea000383ffff */
[----:B------:R-:W-:Y:S05]  /*a310*/  BRA `(.L_x_175) ;  /* 0xffffff8000d47947 */ /* 0x000fea000383ffff */
.L_x_41:
[----:B----4-:R-:W-:-:S07]  /*a320*/  MOV R0, UR5 ;  /* 0x0000000500007c02 */ /* 0x010fce0008000f00 */
.L_x_176:
[----:B-1----:R1:W2:Y:S02]  /*a330*/  SYNCS.PHASECHK.TRANS64.TRYWAIT P0, [R0+URZ], R2 ;  /* 0x00000002000075a7 */ /* 0x0022a400080011ff */
[----:B--2---:R-:W-:Y:S05]  /*a340*/  @!P0 NANOSLEEP.SYNCS 0x989680 ;  /* 0x009896800000895d */ /* 0x004fea0003900000 */
[----:B------:R-:W2:Y:S02]  /*a350*/  @!P0 SYNCS.PHASECHK.TRANS64 P0, [R0+URZ], R2 ;  /* 0x00000002000085a7 */ /* 0x000ea400080010ff */
[----:B--2---:R-:W-:Y:S05]  /*a360*/  @!P0 BRA `(.L_x_176) ;  /* 0xfffffffc00f08947 */ /* 0x004fea000383ffff */
[----:B------:R-:W-:Y:S05]  /*a370*/  BRA `(.L_x_177) ;  /* 0xffffff8000e07947 */ /* 0x000fea000383ffff */
.L_x_44:
[----:B-1----:R1:W2:Y:S02]  /*a380*/  SYNCS.PHASECHK.TRANS64.TRYWAIT P0, [R0+URZ+0xe0], R4 ;  /* 0x0000e004000075a7 */ /* 0x0022a400080011ff */
[----:B--2---:R-:W-:Y:S05]  /*a390*/  @!P0 NANOSLEEP.SYNCS 0x989680 ;  /* 0x009896800000895d */ /* 0x004fea0003900000 */
[----:B------:R-:W2:Y:S02]  /*a3a0*/  @!P0 SYNCS.PHASECHK.TRANS64 P0, [R0+URZ+0xe0], R4 ;  /* 0x0000e004000085a7 */ /* 0x000ea400080010ff */
[----:B--2---:R-:W-:Y:S05]  /*a3b0*/  @!P0 BRA `(.L_x_44) ;  /* 0xfffffffc00f08947 */ /* 0x004fea000383ffff */
[----:B------:R-:W-:Y:S05]  /*a3c0*/  BRA `(.L_x_178) ;  /* 0xffffff84003c7947 */ /* 0x000fea000383ffff */
.L_x_45:
[----:B------:R-:W-:-:S07]  /*a3d0*/  MOV R0, UR5 ;  /* 0x0000000500007c02 */ /* 0x000fce0008000f00 */
.L_x_179:
[----:B-1----:R1:W2:Y:S02]  /*a3e0*/  SYNCS.PHASECHK.TRANS64.TRYWAIT P0, [R0+URZ+0x90], R5 ;  /* 0x00009005000075a7 */ /* 0x0022a400080011ff */
[----:B--2---:R-:W-:Y:S05]  /*a3f0*/  @!P0 NANOSLEEP.SYNCS 0x989680 ;  /* 0x009896800000895d */ /* 0x004fea0003900000 */
[----:B------:R-:W2:Y:S02]  /*a400*/  @!P0 SYNCS.PHASECHK.TRANS64 P0, [R0+URZ+0x90], R5 ;  /* 0x00009005000085a7 */ /* 0x000ea400080010ff */
[----:B--2---:R-:W-:Y:S05]  /*a410*/  @!P0 BRA `(.L_x_179) ;  /* 0xfffffffc00f08947 */ /* 0x004fea000383ffff */
[----:B------:R-:W-:Y:S05]  /*a420*/  BRA `(.L_x_180) ;  /* 0xffffff84004c7947 */ /* 0x000fea000383ffff */
.L_x_46:
[----:B-1----:R1:W2:Y:S02]  /*a430*/  SYNCS.PHASECHK.TRANS64.TRYWAIT P1, [R0+URZ+0x80], R4 ;  /* 0x00008004000075a7 */ /* 0x0022a400080211ff */
[----:B--2---:R-:W-:Y:S05]  /*a440*/  @!P1 NANOSLEEP.SYNCS 0x989680 ;  /* 0x009896800000995d */ /* 0x004fea0003900000 */
[----:B------:R-:W2:Y:S02]  /*a450*/  @!P1 SYNCS.PHASECHK.TRANS64 P1, [R0+URZ+0x80], R4 ;  /* 0x00008004000095a7 */ /* 0x000ea400080210ff */
[----:B--2---:R-:W-:Y:S05]  /*a460*/  @!P1 BRA `(.L_x_46) ;  /* 0xfffffffc00f09947 */ /* 0x004fea000383ffff */
[----:B------:R-:W-:Y:S05]  /*a470*/  BRA `(.L_x_181) ;  /* 0xffffff84007c7947 */ /* 0x000fea000383ffff */
.L_x_49:
[----:B------:R-:W-:-:S07]  /*a480*/  MOV R0, UR5 ;  /* 0x0000000500007c02 */ /* 0x000fce0008000f00 */
.L_x_182:
[----:B-1----:R1:W2:Y:S02]  /*a490*/  SYNCS.PHASECHK.TRANS64.TRYWAIT P0, [R0+URZ+0x90], R2 ;  /* 0x00009002000075a7 */ /* 0x0022a400080011ff */
[----:B--2---:R-:W-:Y:S05]  /*a4a0*/  @!P0 NANOSLEEP.SYNCS 0x989680 ;  /* 0x009896800000895d */ /* 0x004fea0003900000 */
[----:B------:R-:W2:Y:S02]  /*a4b0*/  @!P0 SYNCS.PHASECHK.TRANS64 P0, [R0+URZ+0x90], R2 ;  /* 0x00009002000085a7 */ /* 0x000ea400080010ff */
[----:B--2---:R-:W-:Y:S05]  /*a4c0*/  @!P0 BRA `(.L_x_182) ;  /* 0xfffffffc00f08947 */ /* 0x004fea000383ffff */
[----:B------:R-:W-:Y:S05]  /*a4d0*/  BRA `(.L_x_48) ;  /* 0xffffff8400d07947 */ /* 0x000fea000383ffff */
.L_x_56:
[----:B-1----:R1:W2:Y:S02]  /*a4e0*/  SYNCS.PHASECHK.TRANS64.TRYWAIT P1, [R0+URZ+0x80], R2 ;  /* 0x00008002000075a7 */ /* 0x0022a400080211ff */
[----:B--2---:R-:W-:Y:S05]  /*a4f0*/  @!P1 NANOSLEEP.SYNCS 0x989680 ;  /* 0x009896800000995d */ /* 0x004fea0003900000 */
[----:B------:R-:W2:Y:S02]  /*a500*/  @!P1 SYNCS.PHASECHK.TRANS64 P1, [R0+URZ+0x80], R2 ;  /* 0x00008002000095a7 */ /* 0x000ea400080210ff */
[----:B--2---:R-:W-:Y:S05]  /*a510*/  @!P1 BRA `(.L_x_56) ;  /* 0xfffffffc00f09947 */ /* 0x004fea000383ffff */
[----:B------:R-:W-:Y:S05]  /*a520*/  BRA `(.L_x_183) ;  /* 0xffffff8c00607947 */ /* 0x000fea000383ffff */
.L_x_57:
[----:B------:R-:W-:-:S07]  /*a530*/  MOV R2, UR6 ;  /* 0x0000000600027c02 */ /* 0x000fce0008000f00 */
.L_x_184:
[----:B-1----:R1:W2:Y:S02]  /*a540*/  SYNCS.PHASECHK.TRANS64.TRYWAIT P0, [R2+URZ+0xc0], R0 ;  /* 0x0000c000020075a7 */ /* 0x0022a400080011ff */
[----:B--2---:R-:W-:Y:S05]  /*a550*/  @!P0 NANOSLEEP.SYNCS 0x989680 ;  /* 0x009896800000895d */ /* 0x004fea0003900000 */
[----:B------:R-:W2:Y:S02]  /*a560*/  @!P0 SYNCS.PHASECHK.TRANS64 P0, [R2+URZ+0xc0], R0 ;  /* 0x0000c000020085a7 */ /* 0x000ea400080010ff */
[----:B--2---:R-:W-:Y:S05]  /*a570*/  @!P0 BRA `(.L_x_184) ;  /* 0xfffffffc00f08947 */ /* 0x004fea000383ffff */
[----:B------:R-:W-:Y:S05]  /*a580*/  BRA `(.L_x_185) ;  /* 0xffffff8c00987947 */ /* 0x000fea000383ffff */
.L_x_60:
[----:B------:R-:W-:Y:S07]  /*a590*/  MOV R0, UR11 ;  /* 0x0000000b00007c02 */ /* 0x000fee0008000f00 */
.L_x_186:
[----:B-1----:R1:W2:Y:S02]  /*a5a0*/  SYNCS.PHASECHK.TRANS64.TRYWAIT P0, [R0+URZ], R2 ;  /* 0x00000002000075a7 */ /* 0x0022a400080011ff */
[----:B--2---:R-:W-:Y:S05]  /*a5b0*/  @!P0 NANOSLEEP.SYNCS 0x989680 ;  /* 0x009896800000895d */ /* 0x004fea0003900000 */
[----:B------:R-:W2:Y:S02]  /*a5c0*/  @!P0 SYNCS.PHASECHK.TRANS64 P0, [R0+URZ], R2 ;  /* 0x00000002000085a7 */ /* 0x000ea400080010ff */
[----:B--2---:R-:W-:Y:S05]  /*a5d0*/  @!P0 BRA `(.L_x_186) ;  /* 0xfffffffc00f08947 */ /* 0x004fea000383ffff */
[----:B------:R-:W-:Y:S05]  /*a5e0*/  BRA `(.L_x_59) ;  /* 0xffffff8c00b47947 */ /* 0x000fea000383ffff */
.L_x_63:
[----:B------:R-:W-:-:S07]  /*a5f0*/  MOV R0, UR6 ;  /* 0x0000000600007c02 */ /* 0x000fce0008000f00 */
.L_x_187:
[----:B--2---:R2:W4:Y:S02]  /*a600*/  SYNCS.PHASECHK.TRANS64.TRYWAIT P0, [R0+URZ], R2 ;  /* 0x00000002000075a7 */ /* 0x00452400080011ff */
[----:B----4-:R-:W-:Y:S05]  /*a610*/  @!P0 NANOSLEEP.SYNCS 0x989680 ;  /* 0x009896800000895d */ /* 0x010fea0003900000 */
[----:B------:R-:W4:Y:S02]  /*a620*/  @!P0 SYNCS.PHASECHK.TRANS64 P0, [R0+URZ], R2 ;  /* 0x00000002000085a7 */ /* 0x000f2400080010ff */
[----:B----4-:R-:W-:Y:S05]  /*a630*/  @!P0 BRA `(.L_x_187) ;  /* 0xfffffffc00f08947 */ /* 0x010fea000383ffff */
[----:B------:R-:W-:Y:S05]  /*a640*/  BRA `(.L_x_188) ;  /* 0xffffff9000e07947 */ /* 0x000fea000383ffff */
.L_x_64:
[----:B------:R-:W-:-:S07]  /*a650*/  MOV R0, UR6 ;  /* 0x0000000600007c02 */ /* 0x000fce0008000f00 */
.L_x_189:
[----:B-1----:R1:W2:Y:S02]  /*a660*/  SYNCS.PHASECHK.TRANS64.TRYWAIT P0, [R0+URZ], R3 ;  /* 0x00000003000075a7 */ /* 0x0022a400080011ff */
[----:B--2---:R-:W-:Y:S05]  /*a670*/  @!P0 NANOSLEEP.SYNCS 0x989680 ;  /* 0x009896800000895d */ /* 0x004fea0003900000 */
[----:B------:R-:W2:Y:S02]  /*a680*/  @!P0 SYNCS.PHASECHK.TRANS64 P0, [R0+URZ], R3 ;  /* 0x00000003000085a7 */ /* 0x000ea400080010ff */
[----:B--2---:R-:W-:Y:S05]  /*a690*/  @!P0 BRA `(.L_x_189) ;  /* 0xfffffffc00f08947 */ /* 0x004fea000383ffff */
[----:B------:R-:W-:Y:S05]  /*a6a0*/  BRA `(.L_x_190) ;  /* 0xffffff9000ec7947 */ /* 0x000fea000383ffff */
.L_x_65:
[----:B------:R-:W-:-:S07]  /*a6b0*/  MOV R0, UR6 ;  /* 0x0000000600007c02 */ /* 0x000fce0008000f00 */
.L_x_191:
[----:B-1----:R1:W2:Y:S02]  /*a6c0*/  SYNCS.PHASECHK.TRANS64.TRYWAIT P0, [R0+URZ], R3 ;  /* 0x00000003000075a7 */ /* 0x0022a400080011ff */
[----:B--2---:R-:W-:Y:S05]  /*a6d0*/  @!P0 NANOSLEEP.SYNCS 0x989680 ;  /* 0x009896800000895d */ /* 0x004fea0003900000 */
[----:B------:R-:W2:Y:S02]  /*a6e0*/  @!P0 SYNCS.PHASECHK.TRANS64 P0, [R0+URZ], R3 ;  /* 0x00000003000085a7 */ /* 0x000ea400080010ff */
[----:B--2---:R-:W-:Y:S05]  /*a6f0*/  @!P0 BRA `(.L_x_191) ;  /* 0xfffffffc00f08947 */ /* 0x004fea000383ffff */
[----:B------:R-:W-:Y:S05]  /*a700*/  BRA `(.L_x_192) ;  /* 0xffffff9000f87947 */ /* 0x000fea000383ffff */
.L_x_66:
[----:B-1----:R-:W-:-:S07]  /*a710*/  MOV R0, UR7 ;  /* 0x0000000700007c02 */ /* 0x002fce0008000f00 */
.L_x_193:
[----:B-1----:R1:W2:Y:S02]  /*a720*/  SYNCS.PHASECHK.TRANS64.TRYWAIT P0, [R0+URZ], R2 ;  /* 0x00000002000075a7 */ /* 0x0022a400080011ff */
[----:B--2---:R-:W-:Y:S05]  /*a730*/  @!P0 NANOSLEEP.SYNCS 0x989680 ;  /* 0x009896800000895d */ /* 0x004fea0003900000 */
[----:B------:R-:W2:Y:S02]  /*a740*/  @!P0 SYNCS.PHASECHK.TRANS64 P0, [R0+URZ], R2 ;  /* 0x00000002000085a7 */ /* 0x000ea400080010ff */
[----:B--2---:R-:W-:Y:S05]  /*a750*/  @!P0 BRA `(.L_x_193) ;  /* 0xfffffffc00f08947 */ /* 0x004fea000383ffff */
[----:B------:R-:W-:Y:S05]  /*a760*/  BRA `(.L_x_194) ;  /* 0xffffff9400047947 */ /* 0x000fea000383ffff */
.L_x_71:
[----:B--2---:R2:W3:Y:S02]  /*a770*/  SYNCS.PHASECHK.TRANS64.TRYWAIT P0, [R0+URZ+0x80], R2 ;  /* 0x00008002000075a7 */ /* 0x0044e400080011ff */
[----:B---3--:R-:W-:Y:S05]  /*a780*/  @!P0 NANOSLEEP.SYNCS 0x989680 ;  /* 0x009896800000895d */ /* 0x008fea0003900000 */
[----:B------:R-:W3:Y:S02]  /*a790*/  @!P0 SYNCS.PHASECHK.TRANS64 P0, [R0+URZ+0x80], R2 ;  /* 0x00008002000085a7 */ /* 0x000ee400080010ff */
[----:B---3--:R-:W-:Y:S05]  /*a7a0*/  @!P0 BRA `(.L_x_71) ;  /* 0xfffffffc00f08947 */ /* 0x008fea000383ffff */
[----:B------:R-:W-:Y:S05]  /*a7b0*/  BRA `(.L_x_195) ;  /* 0xffffff9800047947 */ /* 0x000fea000383ffff */
.L_x_74:
[----:B------:R-:W-:Y:S07]  /*a7c0*/  MOV R0, UR7 ;  /* 0x0000000700007c02 */ /* 0x000fee0008000f00 */
.L_x_196:
[----:B--2---:R2:W3:Y:S02]  /*a7d0*/  SYNCS.PHASECHK.TRANS64.TRYWAIT P0, [R0+URZ+0x78], R2 ;  /* 0x00007802000075a7 */ /* 0x0044e400080011ff */
[----:B---3--:R-:W-:Y:S05]  /*a7e0*/  @!P0 NANOSLEEP.SYNCS 0x989680 ;  /* 0x009896800000895d */ /* 0x008fea0003900000 */
[----:B------:R-:W3:Y:S02]  /*a7f0*/  @!P0 SYNCS.PHASECHK.TRANS64 P0, [R0+URZ+0x78], R2 ;  /* 0x00007802000085a7 */ /* 0x000ee400080010ff */
[----:B---3--:R-:W-:Y:S05]  /*a800*/  @!P0 BRA `(.L_x_196) ;  /* 0xfffffffc00f08947 */ /* 0x008fea000383ffff */
[----:B------:R-:W-:Y:S05]  /*a810*/  BRA `(.L_x_73) ;  /* 0xffffff9800e47947 */ /* 0x000fea000383ffff */
.L_x_77:
[----:B------:R-:W-:Y:S07]  /*a820*/  MOV R0, UR7 ;  /* 0x0000000700007c02 */ /* 0x000fee0008000f00 */
.L_x_197:
[----:B-1----:R1:W2:Y:S02]  /*a830*/  SYNCS.PHASECHK.TRANS64.TRYWAIT P0, [R0+URZ+0x50], R32 ;  /* 0x00005020000075a7 */ /* 0x0022a400080011ff */
[----:B--2---:R-:W-:Y:S05]  /*a840*/  @!P0 NANOSLEEP.SYNCS 0x989680 ;  /* 0x009896800000895d */ /* 0x004fea0003900000 */
[----:B------:R-:W2:Y:S02]  /*a850*/  @!P0 SYNCS.PHASECHK.TRANS64 P0, [R0+URZ+0x50], R32 ;  /* 0x00005020000085a7 */ /* 0x000ea400080010ff */
[----:B--2---:R-:W-:Y:S05]  /*a860*/  @!P0 BRA `(.L_x_197) ;  /* 0xfffffffc00f08947 */ /* 0x004fea000383ffff */
[----:B------:R-:W-:Y:S05]  /*a870*/  BRA `(.L_x_198) ;  /* 0xffffff9c00607947 */ /* 0x000fea000383ffff */
.L_x_78:
[----:B------:R-:W-:Y:S07]  /*a880*/  MOV R0, UR7 ;  /* 0x0000000700007c02 */ /* 0x000fee0008000f00 */
.L_x_199:
[----:B-1----:R1:W2:Y:S02]  /*a890*/  SYNCS.PHASECHK.TRANS64.TRYWAIT P0, [R0+URZ+0x58], R32 ;  /* 0x00005820000075a7 */ /* 0x0022a400080011ff */
[----:B--2---:R-:W-:Y:S05]  /*a8a0*/  @!P0 NANOSLEEP.SYNCS 0x989680 ;  /* 0x009896800000895d */ /* 0x004fea0003900000 */
[----:B------:R-:W2:Y:S02]  /*a8b0*/  @!P0 SYNCS.PHASECHK.TRANS64 P0, [R0+URZ+0x58], R32 ;  /* 0x00005820000085a7 */ /* 0x000ea400080010ff */
[----:B--2---:R-:W-:Y:S05]  /*a8c0*/  @!P0 BRA `(.L_x_199) ;  /* 0xfffffffc00f08947 */ /* 0x004fea000383ffff */
[----:B------:R-:W-:Y:S05]  /*a8d0*/  BRA `(.L_x_200) ;  /* 0xffffff9c009c7947 */ /* 0x000fea000383ffff */
.L_x_79:
[----:B------:R-:W-:Y:S07]  /*a8e0*/  MOV R0, UR7 ;  /* 0x0000000700007c02 */ /* 0x000fee0008000f00 */
.L_x_201:
[----:B-1----:R1:W2:Y:S02]  /*a8f0*/  SYNCS.PHASECHK.TRANS64.TRYWAIT P0, [R0+URZ+0x60], R32 ;  /* 0x00006020000075a7 */ /* 0x0022a400080011ff */
[----:B--2---:R-:W-:Y:S05]  /*a900*/  @!P0 NANOSLEEP.SYNCS 0x989680 ;  /* 0x009896800000895d */ /* 0x004fea0003900000 */
[----:B------:R-:W2:Y:S02]  /*a910*/  @!P0 SYNCS.PHASECHK.TRANS64 P0, [R0+URZ+0x60], R32 ;  /* 0x00006020000085a7 */ /* 0x000ea400080010ff */
[----:B--2---:R-:W-:Y:S05]  /*a920*/  @!P0 BRA `(.L_x_201) ;  /* 0xfffffffc00f08947 */ /* 0x004fea000383ffff */
[----:B------:R-:W-:Y:S05]  /*a930*/  BRA `(.L_x_202) ;  /* 0xffffff9c00e07947 */ /* 0x000fea000383ffff */
.L_x_80:
[----:B------:R-:W-:Y:S07]  /*a940*/  MOV R0, UR7 ;  /* 0x0000000700007c02 */ /* 0x000fee0008000f00 */
.L_x_203:
[----:B-1----:R1:W2:Y:S02]  /*a950*/  SYNCS.PHASECHK.TRANS64.TRYWAIT P0, [R0+URZ+0x68], R32 ;  /* 0x00006820000075a7 */ /* 0x0022a400080011ff */
[----:B--2---:R-:W-:Y:S05]  /*a960*/  @!P0 NANOSLEEP.SYNCS 0x989680 ;  /* 0x009896800000895d */ /* 0x004fea0003900000 */
[----:B------:R-:W2:Y:S02]  /*a970*/  @!P0 SYNCS.PHASECHK.TRANS64 P0, [R0+URZ+0x68], R32 ;  /* 0x00006820000085a7 */ /* 0x000ea400080010ff */
[----:B--2---:R-:W-:Y:S05]  /*a980*/  @!P0 BRA `(.L_x_203) ;  /* 0xfffffffc00f08947 */ /* 0x004fea000383ffff */
[----:B------:R-:W-:Y:S05]  /*a990*/  BRA `(.L_x_204) ;  /* 0xffffffa000247947 */ /* 0x000fea000383ffff */
.L_x_81:
[----:B------:R-:W-:Y:S07]  /*a9a0*/  MOV R0, UR7 ;  /* 0x0000000700007c02 */ /* 0x000fee0008000f00 */
.L_x_205:
[----:B-1----:R1:W2:Y:S02]  /*a9b0*/  SYNCS.PHASECHK.TRANS64.TRYWAIT P0, [R0+URZ+0x50], R14 ;  /* 0x0000500e000075a7 */ /* 0x0022a400080011ff */
[----:B--2---:R-:W-:Y:S05]  /*a9c0*/  @!P0 NANOSLEEP.SYNCS 0x989680 ;  /* 0x009896800000895d */ /* 0x004fea0003900000 */
[----:B------:R-:W2:Y:S02]  /*a9d0*/  @!P0 SYNCS.PHASECHK.TRANS64 P0, [R0+URZ+0x50], R14 ;  /* 0x0000500e000085a7 */ /* 0x000ea400080010ff */
[----:B--2---:R-:W-:Y:S05]  /*a9e0*/  @!P0 BRA `(.L_x_205) ;  /* 0xfffffffc00f08947 */ /* 0x004fea000383ffff */
[----:B------:R-:W-:Y:S05]  /*a9f0*/  BRA `(.L_x_206) ;  /* 0xffffffa0006c7947 */ /* 0x000fea000383ffff */
.L_x_82:
[----:B------:R-:W-:Y:S07]  /*aa00*/  MOV R0, UR7 ;  /* 0x0000000700007c02 */ /* 0x000fee0008000f00 */
.L_x_207:
[----:B-1----:R1:W2:Y:S02]  /*aa10*/  SYNCS.PHASECHK.TRANS64.TRYWAIT P0, [R0+URZ+0x58], R14 ;  /* 0x0000580e000075a7 */ /* 0x0022a400080011ff */
[----:B--2---:R-:W-:Y:S05]  /*aa20*/  @!P0 NANOSLEEP.SYNCS 0x989680 ;  /* 0x009896800000895d */ /* 0x004fea0003900000 */
[----:B------:R-:W2:Y:S02]  /*aa30*/  @!P0 SYNCS.PHASECHK.TRANS64 P0, [R0+URZ+0x58], R14 ;  /* 0x0000580e000085a7 */ /* 0x000ea400080010ff */
[----:B--2---:R-:W-:Y:S05]  /*aa40*/  @!P0 BRA `(.L_x_207) ;  /* 0xfffffffc00f08947 */ /* 0x004fea000383ffff */
[----:B------:R-:W-:Y:S05]  /*aa50*/  BRA `(.L_x_208) ;  /* 0xffffffa000b07947 */ /* 0x000fea000383ffff */
.L_x_83:
[----:B------:R-:W-:Y:S07]  /*aa60*/  MOV R0, UR7 ;  /* 0x0000000700007c02 */ /* 0x000fee0008000f00 */
.L_x_209:
[----:B-1----:R1:W2:Y:S02]  /*aa70*/  SYNCS.PHASECHK.TRANS64.TRYWAIT P0, [R0+URZ+0x60], R14 ;  /* 0x0000600e000075a7 */ /* 0x0022a400080011ff */
[----:B--2---:R-:W-:Y:S05]  /*aa80*/  @!P0 NANOSLEEP.SYNCS 0x989680 ;  /* 0x009896800000895d */ /* 0x004fea0003900000 */
[----:B------:R-:W2:Y:S02]  /*aa90*/  @!P0 SYNCS.PHASECHK.TRANS64 P0, [R0+URZ+0x60], R14 ;  /* 0x0000600e000085a7 */ /* 0x000ea400080010ff */
[----:B--2---:R-:W-:Y:S05]  /*aaa0*/  @!P0 BRA `(.L_x_209) ;  /* 0xfffffffc00f08947 */ /* 0x004fea000383ffff */
[----:B------:R-:W-:Y:S05]  /*aab0*/  BRA `(.L_x_210) ;  /* 0xffffffa000f47947 */ /* 0x000fea000383ffff */
.L_x_84:
[----:B------:R-:W-:Y:S07]  /*aac0*/  MOV R0, UR7 ;  /* 0x0000000700007c02 */ /* 0x000fee0008000f00 */
.L_x_211:
[----:B-1----:R1:W2:Y:S02]  /*aad0*/  SYNCS.PHASECHK.TRANS64.TRYWAIT P0, [R0+URZ+0x68], R14 ;  /* 0x0000680e000075a7 */ /* 0x0022a400080011ff */
[----:B--2---:R-:W-:Y:S05]  /*aae0*/  @!P0 NANOSLEEP.SYNCS 0x989680 ;  /* 0x009896800000895d */ /* 0x004fea0003900000 */
[----:B------:R-:W2:Y:S02]  /*aaf0*/  @!P0 SYNCS.PHASECHK.TRANS64 P0, [R0+URZ+0x68], R14 ;  /* 0x0000680e000085a7 */ /* 0x000ea400080010ff */
[----:B--2---:R-:W-:Y:S05]  /*ab00*/  @!P0 BRA `(.L_x_211) ;  /* 0xfffffffc00f08947 */ /* 0x004fea000383ffff */
[----:B------:R-:W-:Y:S05]  /*ab10*/  BRA `(.L_x_212) ;  /* 0xffffffa400787947 */ /* 0x000fea000383ffff */
.L_x_86:
[----:B------:R-:W-:-:S07]  /*ab20*/  MOV R0, UR7 ;  /* 0x0000000700007c02 */ /* 0x000fce0008000f00 */
.L_x_213:
[----:B-1----:R1:W3:Y:S02]  /*ab30*/  SYNCS.PHASECHK.TRANS64.TRYWAIT P0, [R0+URZ+0x50], R32 ;  /* 0x00005020000075a7 */ /* 0x0022e400080011ff */
[----:B---3--:R-:W-:Y:S05]  /*ab40*/  @!P0 NANOSLEEP.SYNCS 0x989680 ;  /* 0x009896800000895d */ /* 0x008fea0003900000 */
[----:B------:R-:W3:Y:S02]  /*ab50*/  @!P0 SYNCS.PHASECHK.TRANS64 P0, [R0+URZ+0x50], R32 ;  /* 0x00005020000085a7 */ /* 0x000ee400080010ff */
[----:B---3--:R-:W-:Y:S05]  /*ab60*/  @!P0 BRA `(.L_x_213) ;  /* 0xfffffffc00f08947 */ /* 0x008fea000383ffff */
[----:B------:R-:W-:Y:S05]  /*ab70*/  BRA `(.L_x_214) ;  /* 0xffffffa400e07947 */ /* 0x000fea000383ffff */
.L_x_87:
[----:B-1----:R-:W-:-:S07]  /*ab80*/  MOV R0, UR7 ;  /* 0x0000000700007c02 */ /* 0x002fce0008000f00 */
.L_x_215:
[----:B-1----:R1:W3:Y:S02]  /*ab90*/  SYNCS.PHASECHK.TRANS64.TRYWAIT P0, [R0+URZ+0x58], R32 ;  /* 0x00005820000075a7 */ /* 0x0022e400080011ff */
[----:B---3--:R-:W-:Y:S05]  /*aba0*/  @!P0 NANOSLEEP.SYNCS 0x989680 ;  /* 0x009896800000895d */ /* 0x008fea0003900000 */
[----:B------:R-:W3:Y:S02]  /*abb0*/  @!P0 SYNCS.PHASECHK.TRANS64 P0, [R0+URZ+0x58], R32 ;  /* 0x00005820000085a7 */ /* 0x000ee400080010ff */
[----:B---3--:R-:W-:Y:S05]  /*abc0*/  @!P0 BRA `(.L_x_215) ;  /* 0xfffffffc00f08947 */ /* 0x008fea000383ffff */
[----:B------:R-:W-:Y:S05]  /*abd0*/  BRA `(.L_x_216) ;  /* 0xffffffa400d07947 */ /* 0x000fea000383ffff */
.L_x_88:
[----:B------:R-:W-:-:S07]  /*abe0*/  MOV R2, UR7 ;  /* 0x0000000700027c02 */ /* 0x000fce0008000f00 */
.L_x_217:
[----:B-1----:R1:W3:Y:S02]  /*abf0*/  SYNCS.PHASECHK.TRANS64.TRYWAIT P0, [R2+URZ+0x60], R32 ;  /* 0x00006020020075a7 */ /* 0x0022e400080011ff */
[----:B---3--:R-:W-:Y:S05]  /*ac00*/  @!P0 NANOSLEEP.SYNCS 0x989680 ;  /* 0x009896800000895d */ /* 0x008fea0003900000 */
[----:B------:R-:W3:Y:S02]  /*ac10*/  @!P0 SYNCS.PHASECHK.TRANS64 P0, [R2+URZ+0x60], R32 ;  /* 0x00006020020085a7 */ /* 0x000ee400080010ff */
[----:B---3--:R-:W-:Y:S05]  /*ac20*/  @!P0 BRA `(.L_x_217) ;  /* 0xfffffffc00f08947 */ /* 0x008fea000383ffff */
[----:B------:R-:W-:Y:S05]  /*ac30*/  BRA `(.L_x_218) ;  /* 0xffffffa400c47947 */ /* 0x000fea000383ffff */
.L_x_90:
[----:B--2---:R2:W4:Y:S02]  /*ac40*/  SYNCS.PHASECHK.TRANS64.TRYWAIT P0, [R0+URZ+0x80], R2 ;  /* 0x00008002000075a7 */ /* 0x00452400080011ff */
[----:B----4-:R-:W-:Y:S05]  /*ac50*/  @!P0 NANOSLEEP.SYNCS 0x989680 ;  /* 0x009896800000895d */ /* 0x010fea0003900000 */
[----:B------:R-:W4:Y:S02]  /*ac60*/  @!P0 SYNCS.PHASECHK.TRANS64 P0, [R0+URZ+0x80], R2 ;  /* 0x00008002000085a7 */ /* 0x000f2400080010ff */
[----:B----4-:R-:W-:Y:S05]  /*ac70*/  @!P0 BRA `(.L_x_90) ;  /* 0xfffffffc00f08947 */ /* 0x010fea000383ffff */
[----:B------:R-:W-:Y:S05]  /*ac80*/  BRA `(.L_x_219) ;  /* 0xffffffa800887947 */ /* 0x000fea000383ffff */
.L_x_101:
[----:B-1----:R-:W-:Y:S04]  /*ac90*/  MOV R2, UR36 ;  /* 0x0000002400027c02 */ /* 0x002fe80008000f00 */
[----:B------:R1:W3:Y:S03]  /*aca0*/  SYNCS.PHASECHK.TRANS64.TRYWAIT P1, [R2+URZ+0x30], R3 ;  /* 0x00003003020075a7 */ /* 0x0002e600080211ff */
[----:B---3--:R-:W-:Y:S05]  /*acb0*/  @!P1 NANOSLEEP.SYNCS 0x989680 ;  /* 0x009896800000995d */ /* 0x008fea0003900000 */
[----:B------:R-:W3:Y:S02]  /*acc0*/  @!P1 SYNCS.PHASECHK.TRANS64 P1, [R2+URZ+0x30], R3 ;  /* 0x00003003020095a7 */ /* 0x000ee400080210ff */
[----:B---3--:R-:W-:Y:S05]  /*acd0*/  @!P1 BRA `(.L_x_101) ;  /* 0xfffffffc00ec9947 */ /* 0x008fea000383ffff */
[----:B------:R-:W-:Y:S05]  /*ace0*/  BRA `(.L_x_100) ;  /* 0xffffffb400907947 */ /* 0x000fea000383ffff */
.L_x_103:
[----:B-1----:R1:W4:Y:S02]  /*acf0*/  SYNCS.PHASECHK.TRANS64.TRYWAIT P0, [R83+URZ+0xa0], R0 ;  /* 0x0000a000530075a7 */ /* 0x00232400080011ff */
[----:B----4-:R-:W-:Y:S05]  /*ad00*/  @!P0 NANOSLEEP.SYNCS 0x989680 ;  /* 0x009896800000895d */ /* 0x010fea0003900000 */
[----:B------:R-:W4:Y:S02]  /*ad10*/  @!P0 SYNCS.PHASECHK.TRANS64 P0, [R83+URZ+0xa0], R0 ;  /* 0x0000a000530085a7 */ /* 0x000f2400080010ff */
[----:B----4-:R-:W-:Y:S05]  /*ad20*/  @!P0 BRA `(.L_x_103) ;  /* 0xfffffffc00f08947 */ /* 0x010fea000383ffff */
[----:B------:R-:W-:Y:S05]  /*ad30*/  BRA `(.L_x_102) ;  /* 0xffffffb400b87947 */ /* 0x000fea000383ffff */
.L_x_112:
[----:B-1----:R1:W2:Y:S02]  /*ad40*/  SYNCS.PHASECHK.TRANS64.TRYWAIT P0, [R2+URZ+0x30], R0 ;  /* 0x00003000020075a7 */ /* 0x0022a400080011ff */
[----:B--2---:R-:W-:Y:S05]  /*ad50*/  @!P0 NANOSLEEP.SYNCS 0x989680 ;  /* 0x009896800000895d */ /* 0x004fea0003900000 */
[----:B------:R-:W2:Y:S02]  /*ad60*/  @!P0 SYNCS.PHASECHK.TRANS64 P0, [R2+URZ+0x30], R0 ;  /* 0x00003000020085a7 */ /* 0x000ea400080010ff */
[----:B--2---:R-:W-:Y:S05]  /*ad70*/  @!P0 BRA `(.L_x_112) ;  /* 0xfffffffc00f08947 */ /* 0x004fea000383ffff */
[----:B------:R-:W-:Y:S05]  /*ad80*/  BRA `(.L_x_111) ;  /* 0xffffffbc00547947 */ /* 0x000fea000383ffff */
.L_x_120:
[----:B-1----:R1:W2:Y:S02]  /*ad90*/  SYNCS.PHASECHK.TRANS64.TRYWAIT P0, [R0+URZ+0x30], R6 ;  /* 0x00003006000075a7 */ /* 0x0022a400080011ff */
[----:B--2---:R-:W-:Y:S05]  /*ada0*/  @!P0 NANOSLEEP.SYNCS 0x989680 ;  /* 0x009896800000895d */ /* 0x004fea0003900000 */
[----:B------:R-:W2:Y:S02]  /*adb0*/  @!P0 SYNCS.PHASECHK.TRANS64 P0, [R0+URZ+0x30], R6 ;  /* 0x00003006000085a7 */ /* 0x000ea400080010ff */
[----:B--2---:R-:W-:Y:S05]  /*adc0*/  @!P0 BRA `(.L_x_120) ;  /* 0xfffffffc00f08947 */ /* 0x004fea000383ffff */
[----:B------:R-:W-:Y:S05]  /*add0*/  BRA `(.L_x_119) ;  /* 0xffffffc400147947 */ /* 0x000fea000383ffff */
.L_x_128:
[----:B-1----:R1:W2:Y:S02]  /*ade0*/  SYNCS.PHASECHK.TRANS64.TRYWAIT P0, [R0+URZ+0x30], R6 ;  /* 0x00003006000075a7 */ /* 0x0022a400080011ff */
[----:B--2---:R-:W-:Y:S05]  /*adf0*/  @!P0 NANOSLEEP.SYNCS 0x989680 ;  /* 0x009896800000895d */ /* 0x004fea0003900000 */
[----:B------:R-:W2:Y:S02]  /*ae00*/  @!P0 SYNCS.PHASECHK.TRANS64 P0, [R0+URZ+0x30], R6 ;  /* 0x00003006000085a7 */ /* 0x000ea400080010ff */
[----:B--2---:R-:W-:Y:S05]  /*ae10*/  @!P0 BRA `(.L_x_128) ;  /* 0xfffffffc00f08947 */ /* 0x004fea000383ffff */
[----:B------:R-:W-:Y:S05]  /*ae20*/  BRA `(.L_x_127) ;  /* 0xffffffc800d87947 */ /* 0x000fea000383ffff */
.L_x_136:
[----:B-1----:R1:W2:Y:S02]  /*ae30*/  SYNCS.PHASECHK.TRANS64.TRYWAIT P0, [R0+URZ+0x30], R6 ;  /* 0x00003006000075a7 */ /* 0x0022a400080011ff */
[----:B--2---:R-:W-:Y:S05]  /*ae40*/  @!P0 NANOSLEEP.SYNCS 0x989680 ;  /* 0x009896800000895d */ /* 0x004fea0003900000 */
[----:B------:R-:W2:Y:S02]  /*ae50*/  @!P0 SYNCS.PHASECHK.TRANS64 P0, [R0+URZ+0x30], R6 ;  /* 0x00003006000085a7 */ /* 0x000ea400080010ff */
[----:B--2---:R-:W-:Y:S05]  /*ae60*/  @!P0 BRA `(.L_x_136) ;  /* 0xfffffffc00f08947 */ /* 0x004fea000383ffff */
[----:B------:R-:W-:Y:S05]  /*ae70*/  BRA `(.L_x_135) ;  /* 0xffffffd000a87947 */ /* 0x000fea000383ffff */
.L_x_144:
[----:B-1----:R1:W2:Y:S02]  /*ae80*/  SYNCS.PHASECHK.TRANS64.TRYWAIT P0, [R0+URZ+0x30], R6 ;  /* 0x00003006000075a7 */ /* 0x0022a400080011ff */
[----:B--2---:R-:W-:Y:S05]  /*ae90*/  @!P0 NANOSLEEP.SYNCS 0x989680 ;  /* 0x009896800000895d */ /* 0x004fea0003900000 */
[----:B------:R-:W2:Y:S02]  /*aea0*/  @!P0 SYNCS.PHASECHK.TRANS64 P0, [R0+URZ+0x30], R6 ;  /* 0x00003006000085a7 */ /* 0x000ea400080010ff */
[----:B--2---:R-:W-:Y:S05]  /*aeb0*/  @!P0 BRA `(.L_x_144) ;  /* 0xfffffffc00f08947 */ /* 0x004fea000383ffff */
[----:B------:R-:W-:Y:S05]  /*aec0*/  BRA `(.L_x_143) ;  /* 0xffffffd800887947 */ /* 0x000fea000383ffff */
.L_x_152:
[----:B-1----:R1:W2:Y:S02]  /*aed0*/  SYNCS.PHASECHK.TRANS64.TRYWAIT P0, [R0+URZ+0x30], R6 ;  /* 0x00003006000075a7 */ /* 0x0022a400080011ff */
[----:B--2---:R-:W-:Y:S05]  /*aee0*/  @!P0 NANOSLEEP.SYNCS 0x989680 ;  /* 0x009896800000895d */ /* 0x004fea0003900000 */
[----:B------:R-:W2:Y:S02]  /*aef0*/  @!P0 SYNCS.PHASECHK.TRANS64 P0, [R0+URZ+0x30], R6 ;  /* 0x00003006000085a7 */ /* 0x000ea400080010ff */
[----:B--2---:R-:W-:Y:S05]  /*af00*/  @!P0 BRA `(.L_x_152) ;  /* 0xfffffffc00f08947 */ /* 0x004fea000383ffff */
[----:B------:R-:W-:Y:S05]  /*af10*/  BRA `(.L_x_151) ;  /* 0xffffffe0005c7947 */ /* 0x000fea000383ffff */
.L_x_160:
[----:B-1----:R1:W2:Y:S02]  /*af20*/  SYNCS.PHASECHK.TRANS64.TRYWAIT P0, [R0+URZ+0x30], R87 ;  /* 0x00003057000075a7 */ /* 0x0022a400080011ff */
[----:B--2---:R-:W-:Y:S05]  /*af30*/  @!P0 NANOSLEEP.SYNCS 0x989680 ;  /* 0x009896800000895d */ /* 0x004fea0003900000 */
[----:B------:R-:W2:Y:S02]  /*af40*/  @!P0 SYNCS.PHASECHK.TRANS64 P0, [R0+URZ+0x30], R87 ;  /* 0x00003057000085a7 */ /* 0x000ea400080010ff */
[----:B--2---:R-:W-:Y:S05]  /*af50*/  @!P0 BRA `(.L_x_160) ;  /* 0xfffffffc00f08947 */ /* 0x004fea000383ffff */
[----:B------:R-:W-:Y:S05]  /*af60*/  BRA `(.L_x_159) ;  /* 0xffffffe800307947 */ /* 0x000fea000383ffff */
        .weak           $__internal_0_$__cuda_sm10x_tcgen05_guardrail_trap_col_being_dealloced_not_returned_by_alloc
        .type           $__internal_0_$__cuda_sm10x_tcgen05_guardrail_trap_col_being_dealloced_not_returned_by_alloc,@function
        .size           $__internal_0_$__cuda_sm10x_tcgen05_guardrail_trap_col_being_dealloced_not_returned_by_alloc,($__internal_1_$__cuda_sm10x_tcgen05_guardrail_trap_phase_invalid_during_alloc - $__internal_0_$__cuda_sm10x_tcgen05_guardrail_trap_col_being_dealloced_not_returned_by_alloc)
$__internal_0_$__cuda_sm10x_tcgen05_guardrail_trap_col_being_dealloced_not_returned_by_alloc:
[----:B------:R-:W-:Y:S05]  /*af70*/  BPT.TRAP 0x1 ;  /* 0x000000040000795c */ /* 0x000fea0000300000 */
[----:B------:R-:W-:-:S04]  /*af80*/  HFMA2 R3, -RZ, RZ, 0, 0 ;  /* 0x00000000ff037431 */ /* 0x000fc800000001ff */
[----:B------:R-:W-:Y:S05]  /*af90*/  RET.REL.NODEC R2 `(_ZN7cutlass13device_kernelINS_4gemm6kernel13GemmUniversalIN4cute5tupleIJiiiiEEENS1_10collective13CollectiveMmaINS1_35MainloopSm100TmaUmmaWarpSpecializedILi3ELi2ELi4ENS5_IJNS4_1CILi1EEESB_SB_EEEEENS5_IJNSA_ILi128EEESE_NSA_ILi64EEEEEEfNS5_IJlSB_lEEEfNS5_IJSB_llEEENS4_8TiledMMAINS4_8MMA_AtomIJNS4_17SM100_MMA_TF32_SSINS_10tfloat32_tESM_fLi128ELi128ELNS4_4UMMA5MajorE0ELSO_1ELNSN_7ScaleInE0ELSP_0EEEEEENS4_6LayoutISC_NS5_IJNSA_ILi0EEEST_ST_EEEEENS5_IJNS4_10UnderscoreESW_SW_EEEEENS4_13SM90_TMA_LOADENS4_14ComposedLayoutINS4_7SwizzleILi3ELi4ELi3EEENS4_18smem_ptr_flag_bitsILi32EEENSS_INS5_IJNSA_ILi8EEENSA_ILi32EEEEEENS5_IJS16_SB_EEEEEEEvNS4_8identityESZ_NS10_INS11_ILi2ELi5ELi2EEES14_NSS_INS5_IJS16_NSA_ILi4EEEEEENS5_IJSB_S16_EEEEEEEvS1B_EENS_8epilogue10collective18CollectiveEpilogueINS1J_23Sm100TmaWarpSpecializedILi4ELi2ELi16ELb1ELb0EEEJSG_NS5_IJNSS_ISE_SB_EENSS_INSA_ILi16EEESB_EEEEEfSH_fSH_NS1J_6fusion15FusionCallbacksIS1N_NS1S_17LinearCombinationIffffLNS_15FloatRoundStyleE2EEESG_S1R_JEEENS4_5SM1004TMEM4LOAD26SM100_TMEM_LOAD_32dp32b16xESZ_NS10_INS11_ILi2ELi4ELi3EEES14_NSS_INS5_IJS15_S1P_EEENS5_IJS1P_SB_EEEEEEENS4_39AutoVectorizingCopyWithAssumedAlignmentILi128EEENS4_14SM90_TMA_STOREES26_S28_S28_EEEvvEEEEvNT_6ParamsE) ;  /* 0xffffff5002187950 */ /* 0x000fea0003c3ffff */
        .weak           $__internal_1_$__cuda_sm10x_tcgen05_guardrail_trap_phase_invalid_during_alloc
        .type           $__internal_1_$__cuda_sm10x_tcgen05_guardrail_trap_phase_invalid_during_alloc,@function
        .size           $__internal_1_$__cuda_sm10x_tcgen05_guardrail_trap_phase_invalid_during_alloc,($__internal_2_$__cuda_sm10x_tcgen05_guardrail_trap_unallocated_columns_being_dealloced - $__internal_1_$__cuda_sm10x_tcgen05_guardrail_trap_phase_invalid_during_alloc)
$__internal_1_$__cuda_sm10x_tcgen05_guardrail_trap_phase_invalid_during_alloc:
[----:B------:R-:W-:Y:S05]  /*afa0*/  BPT.TRAP 0x1 ;  /* 0x000000040000795c */ /* 0x000fea0000300000 */
[----:B------:R-:W-:-:S04]  /*afb0*/  MOV R3, 0x0 ;  /* 0x0000000000037802 */ /* 0x000fc80000000f00 */
[----:B------:R-:W-:Y:S05]  /*afc0*/  RET.REL.NODEC R2 `(_ZN7cutlass13device_kernelINS_4gemm6kernel13GemmUniversalIN4cute5tupleIJiiiiEEENS1_10collective13CollectiveMmaINS1_35MainloopSm100TmaUmmaWarpSpecializedILi3ELi2ELi4ENS5_IJNS4_1CILi1EEESB_SB_EEEEENS5_IJNSA_ILi128EEESE_NSA_ILi64EEEEEEfNS5_IJlSB_lEEEfNS5_IJSB_llEEENS4_8TiledMMAINS4_8MMA_AtomIJNS4_17SM100_MMA_TF32_SSINS_10tfloat32_tESM_fLi128ELi128ELNS4_4UMMA5MajorE0ELSO_1ELNSN_7ScaleInE0ELSP_0EEEEEENS4_6LayoutISC_NS5_IJNSA_ILi0EEEST_ST_EEEEENS5_IJNS4_10UnderscoreESW_SW_EEEEENS4_13SM90_TMA_LOADENS4_14ComposedLayoutINS4_7SwizzleILi3ELi4ELi3EEENS4_18smem_ptr_flag_bitsILi32EEENSS_INS5_IJNSA_ILi8EEENSA_ILi32EEEEEENS5_IJS16_SB_EEEEEEEvNS4_8identityESZ_NS10_INS11_ILi2ELi5ELi2EEES14_NSS_INS5_IJS16_NSA_ILi4EEEEEENS5_IJSB_S16_EEEEEEEvS1B_EENS_8epilogue10collective18CollectiveEpilogueINS1J_23Sm100TmaWarpSpecializedILi4ELi2ELi16ELb1ELb0EEEJSG_NS5_IJNSS_ISE_SB_EENSS_INSA_ILi16EEESB_EEEEEfSH_fSH_NS1J_6fusion15FusionCallbacksIS1N_NS1S_17LinearCombinationIffffLNS_15FloatRoundStyleE2EEESG_S1R_JEEENS4_5SM1004TMEM4LOAD26SM100_TMEM_LOAD_32dp32b16xESZ_NS10_INS11_ILi2ELi4ELi3EEES14_NSS_INS5_IJS15_S1P_EEENS5_IJS1P_SB_EEEEEEENS4_39AutoVectorizingCopyWithAssumedAlignmentILi128EEENS4_14SM90_TMA_STOREES26_S28_S28_EEEvvEEEEvNT_6ParamsE) ;  /* 0xffffff50020c7950 */ /* 0x000fea0003c3ffff */
        .weak           $__internal_2_$__cuda_sm10x_tcgen05_guardrail_trap_unallocated_columns_being_dealloced
        .type           $__internal_2_$__cuda_sm10x_tcgen05_guardrail_trap_unallocated_columns_being_dealloced,@function
        .size           $__internal_2_$__cuda_sm10x_tcgen05_guardrail_trap_unallocated_columns_being_dealloced,(.L_x_221 - $__internal_2_$__cuda_sm10x_tcgen05_guardrail_trap_unallocated_columns_being_dealloced)
$__internal_2_$__cuda_sm10x_tcgen05_guardrail_trap_unallocated_columns_being_dealloced:
[----:B------:R-:W-:Y:S05]  /*afd0*/  BPT.TRAP 0x1 ;  /* 0x000000040000795c */ /* 0x000fea0000300000 */
[----:B------:R-:W-:-:S04]  /*afe0*/  HFMA2 R3, -RZ, RZ, 0, 0 ;  /* 0x00000000ff037431 */ /* 0x000fc800000001ff */
[----:B------:R-:W-:Y:S05]  /*aff0*/  RET.REL.NODEC R2 `(_ZN7cutlass13device_kernelINS_4gemm6kernel13GemmUniversalIN4cute5tupleIJiiiiEEENS1_10collective13CollectiveMmaINS1_35MainloopSm100TmaUmmaWarpSpecializedILi3ELi2ELi4ENS5_IJNS4_1CILi1EEESB_SB_EEEEENS5_IJNSA_ILi128EEESE_NSA_ILi64EEEEEEfNS5_IJlSB_lEEEfNS5_IJSB_llEEENS4_8TiledMMAINS4_8MMA_AtomIJNS4_17SM100_MMA_TF32_SSINS_10tfloat32_tESM_fLi128ELi128ELNS4_4UMMA5MajorE0ELSO_1ELNSN_7ScaleInE0ELSP_0EEEEEENS4_6LayoutISC_NS5_IJNSA_ILi0EEEST_ST_EEEEENS5_IJNS4_10UnderscoreESW_SW_EEEEENS4_13SM90_TMA_LOADENS4_14ComposedLayoutINS4_7SwizzleILi3ELi4ELi3EEENS4_18smem_ptr_flag_bitsILi32EEENSS_INS5_IJNSA_ILi8EEENSA_ILi32EEEEEENS5_IJS16_SB_EEEEEEEvNS4_8identityESZ_NS10_INS11_ILi2ELi5ELi2EEES14_NSS_INS5_IJS16_NSA_ILi4EEEEEENS5_IJSB_S16_EEEEEEEvS1B_EENS_8epilogue10collective18CollectiveEpilogueINS1J_23Sm100TmaWarpSpecializedILi4ELi2ELi16ELb1ELb0EEEJSG_NS5_IJNSS_ISE_SB_EENSS_INSA_ILi16EEESB_EEEEEfSH_fSH_NS1J_6fusion15FusionCallbacksIS1N_NS1S_17LinearCombinationIffffLNS_15FloatRoundStyleE2EEESG_S1R_JEEENS4_5SM1004TMEM4LOAD26SM100_TMEM_LOAD_32dp32b16xESZ_NS10_INS11_ILi2ELi4ELi3EEES14_NSS_INS5_IJS15_S1P_EEENS5_IJS1P_SB_EEEEEEENS4_39AutoVectorizingCopyWithAssumedAlignmentILi128EEENS4_14SM90_TMA_STOREES26_S28_S28_EEEvvEEEEvNT_6ParamsE) ;  /* 0xffffff5002007950 */ /* 0x000fea0003c3ffff */
.L_x_220:
[----:B------:R-:W-:-:S00]  /*b000*/  BRA `(.L_x_220) ;  /* 0xfffffffc00fc7947 */ /* 0x000fc0000383ffff */
[----:B------:R-:W-:-:S00]  /*b010*/  NOP ;  /* 0x0000000000007918 */ /* 0x000fc00000000000 */
        /* <DEDUP_REMOVED lines=14> */
.L_x_221:


//--------------------- .nv.global.init           --------------------------
	.section	.nv.global.init,"aw",@progbits
.nv.global.init:
	.type		$str$27,@object
	.size		$str$27,($str$28 - $str$27)
$str$27:
        /*0000*/ 	.byte	0x28, 0x61, 0x64, 0x64, 0x72, 0x65, 0x73, 0x73, 0x20, 0x26, 0x20, 0x6d, 0x61, 0x73, 0x6b, 0x29
        /*0010*/ 	.byte	0x20, 0x3d, 0x3d, 0x20, 0x30, 0x00
	.type		$str$28,@object
	.size		$str$28,($str$26 - $str$28)
$str$28:
        /*0016*/ 	.byte	0x2f, 0x74, 0x6d, 0x70, 0x2f, 0x63, 0x75, 0x74, 0x6c, 0x61, 0x73, 0x73, 0x5f, 0x73, 0x77, 0x65
        /*0026*/ 	.byte	0x65, 0x70, 0x5f, 0x73, 0x72, 0x63, 0x2f, 0x69, 0x6e, 0x63, 0x6c, 0x75, 0x64, 0x65, 0x2f, 0x63
        /*0036*/ 	.byte	0x75, 0x74, 0x65, 0x2f, 0x70, 0x6f, 0x69, 0x6e, 0x74, 0x65, 0x72, 0x5f, 0x66, 0x6c, 0x61, 0x67
        /*0046*/ 	.byte	0x67, 0x65, 0x64, 0x2e, 0x68, 0x70, 0x70, 0x00
	.type		$str$26,@object
	.size		$str$26,($str$25 - $str$26)
$str$26:
        /*004e*/ 	.byte	0x2f, 0x74, 0x6d, 0x70, 0x2f, 0x63, 0x75, 0x74, 0x6c, 0x61, 0x73, 0x73, 0x5f, 0x73, 0x77, 0x65
        /*005e*/ 	.byte	0x65, 0x70, 0x5f, 0x73, 0x72, 0x63, 0x2f, 0x69, 0x6e, 0x63, 0x6c, 0x75, 0x64, 0x65, 0x2f, 0x63
        /*006e*/ 	.byte	0x75, 0x74, 0x65, 0x2f, 0x61, 0x74, 0x6f, 0x6d, 0x2f, 0x63, 0x6f, 0x70, 0x79, 0x5f, 0x74, 0x72
        /*007e*/ 	.byte	0x61, 0x69, 0x74, 0x73, 0x5f, 0x73, 0x6d, 0x31, 0x30, 0x30, 0x2e, 0x68, 0x70, 0x70, 0x00
	.type		$str$25,@object
	.size		$str$25,(__unnamed_1 - $str$25)
$str$25:
        /*008d*/ 	.byte	0x28, 0x28, 0x75, 0x69, 0x6e, 0x74, 0x33, 0x32, 0x5f, 0x74, 0x28, 0x74, 0x68, 0x72, 0x65, 0x61
        /*009d*/ 	.byte	0x64, 0x49, 0x64, 0x78, 0x2e, 0x78, 0x29, 0x20, 0x2f, 0x20, 0x33, 0x32, 0x29, 0x20, 0x25, 0x20
        /*00ad*/ 	.byte	0x34, 0x29, 0x20, 0x3d, 0x3d, 0x20, 0x28, 0x28, 0x28, 0x74, 0x6d, 0x65, 0x6d, 0x5f, 0x61, 0x64
        /*00bd*/ 	.byte	0x64, 0x72, 0x20, 0x3e, 0x3e, 0x20, 0x31, 0x36, 0x29, 0x20, 0x2f, 0x20, 0x33, 0x32, 0x29, 0x20
        /*00cd*/ 	.byte	0x25, 0x20, 0x34, 0x29, 0x00
	.type		__unnamed_1,@object
	.size		__unnamed_1,(__unnamed_2 - __unnamed_1)
__unnamed_1:
        /*00d2*/ 	.byte	0x61, 0x75, 0x74, 0x6f, 0x20, 0x63, 0x75, 0x74, 0x65, 0x3a, 0x3a, 0x61, 0x73, 0x5f, 0x70, 0x6f
        /* <DEDUP_REMOVED lines=23> */
        /*0252*/ 	.byte	0x43, 0x3c, 0x32, 0x30, 0x34, 0x38, 0x3e, 0x3e, 0x3e, 0x3e, 0x5d, 0x00
	.type		__unnamed_2,@object
	.size		__unnamed_2,(.L_2 - __unnamed_2)
__unnamed_2:
        /* <DEDUP_REMOVED lines=42> */
        /*04fe*/ 	.byte	0x3e, 0x5d, 0x00
.L_2:


//--------------------- .nv.shared._ZN7cutlass13device_kernelINS_4gemm6kernel13GemmUniversalIN4cute5tupleIJiiiiEEENS1_10collective13CollectiveMmaINS1_35MainloopSm100TmaUmmaWarpSpecializedILi3ELi2ELi4ENS5_IJNS4_1CILi1EEESB_SB_EEEEENS5_IJNSA_ILi128EEESE_NSA_ILi64EEEEEEfNS5_IJlSB_lEEEfNS5_IJSB_llEEENS4_8TiledMMAINS4_8MMA_AtomIJNS4_17SM100_MMA_TF32_SSINS_10tfloat32_tESM_fLi128ELi128ELNS4_4UMMA5MajorE0ELSO_1ELNSN_7ScaleInE0ELSP_0EEEEEENS4_6LayoutISC_NS5_IJNSA_ILi0EEEST_ST_EEEEENS5_IJNS4_10UnderscoreESW_SW_EEEEENS4_13SM90_TMA_LOADENS4_14ComposedLayoutINS4_7SwizzleILi3ELi4ELi3EEENS4_18smem_ptr_flag_bitsILi32EEENSS_INS5_IJNSA_ILi8EEENSA_ILi32EEEEEENS5_IJS16_SB_EEEEEEEvNS4_8identityESZ_NS10_INS11_ILi2ELi5ELi2EEES14_NSS_INS5_IJS16_NSA_ILi4EEEEEENS5_IJSB_S16_EEEEEEEvS1B_EENS_8epilogue10collective18CollectiveEpilogueINS1J_23Sm100TmaWarpSpecializedILi4ELi2ELi16ELb1ELb0EEEJSG_NS5_IJNSS_ISE_SB_EENSS_INSA_ILi16EEESB_EEEEEfSH_fSH_NS1J_6fusion15FusionCallbacksIS1N_NS1S_17LinearCombinationIffffLNS_15FloatRoundStyleE2EEESG_S1R_JEEENS4_5SM1004TMEM4LOAD26SM100_TMEM_LOAD_32dp32b16xESZ_NS10_INS11_ILi2ELi4ELi3EEES14_NSS_INS5_IJS15_S1P_EEENS5_IJS1P_SB_EEEEEEENS4_39AutoVectorizingCopyWithAssumedAlignmentILi128EEENS4_14SM90_TMA_STOREES26_S28_S28_EEEvvEEEEvNT_6ParamsE --------------------------
	.section	.nv.shared._ZN7cutlass13device_kernelINS_4gemm6kernel13GemmUniversalIN4cute5tupleIJiiiiEEENS1_10collective13CollectiveMmaINS1_35MainloopSm100TmaUmmaWarpSpecializedILi3ELi2ELi4ENS5_IJNS4_1CILi1EEESB_SB_EEEEENS5_IJNSA_ILi128EEESE_NSA_ILi64EEEEEEfNS5_IJlSB_lEEEfNS5_IJSB_llEEENS4_8TiledMMAINS4_8MMA_AtomIJNS4_17SM100_MMA_TF32_SSINS_10tfloat32_tESM_fLi128ELi128ELNS4_4UMMA5MajorE0ELSO_1ELNSN_7ScaleInE0ELSP_0EEEEEENS4_6LayoutISC_NS5_IJNSA_ILi0EEEST_ST_EEEEENS5_IJNS4_10UnderscoreESW_SW_EEEEENS4_13SM90_TMA_LOADENS4_14ComposedLayoutINS4_7SwizzleILi3ELi4ELi3EEENS4_18smem_ptr_flag_bitsILi32EEENSS_INS5_IJNSA_ILi8EEENSA_ILi32EEEEEENS5_IJS16_SB_EEEEEEEvNS4_8identityESZ_NS10_INS11_ILi2ELi5ELi2EEES14_NSS_INS5_IJS16_NSA_ILi4EEEEEENS5_IJSB_S16_EEEEEEEvS1B_EENS_8epilogue10collective18CollectiveEpilogueINS1J_23Sm100TmaWarpSpecializedILi4ELi2ELi16ELb1ELb0EEEJSG_NS5_IJNSS_ISE_SB_EENSS_INSA_ILi16EEESB_EEEEEfSH_fSH_NS1J_6fusion15FusionCallbacksIS1N_NS1S_17LinearCombinationIffffLNS_15FloatRoundStyleE2EEESG_S1R_JEEENS4_5SM1004TMEM4LOAD26SM100_TMEM_LOAD_32dp32b16xESZ_NS10_INS11_ILi2ELi4ELi3EEES14_NSS_INS5_IJS15_S1P_EEENS5_IJS1P_SB_EEEEEEENS4_39AutoVectorizingCopyWithAssumedAlignmentILi128EEENS4_14SM90_TMA_STOREES26_S28_S28_EEEvvEEEEvNT_6ParamsE,"aw",@nobits
	.sectionflags	@""
	.align	16
	.zero		1024


//--------------------- .nv.shared.reserved.0     --------------------------
	.section	.nv.shared.reserved.0,"aw",@nobits
	.weak		__nv_reservedSMEM_offset_0_alias
	.size		__nv_reservedSMEM_offset_0_alias, 0, 64
	.other		__nv_reservedSMEM_offset_0_alias,@"STO_CUDA_RESERVED_SHARED STV_DEFAULT"
__nv_reservedSMEM_offset_0_alias:
	.zero		0
.nv.shared.reserved.0:
	.zero		64
	.weak		__nv_reservedSMEM_tcgen05_partition
	.type		__nv_reservedSMEM_tcgen05_partition,@object
	.size		__nv_reservedSMEM_tcgen05_partition,(.L_0 - __nv_reservedSMEM_tcgen05_partition)
__nv_reservedSMEM_tcgen05_partition:
	.zero		32
.L_0:


//--------------------- .nv.global                --------------------------
	.section	.nv.global,"aw",@nobits
.nv.global:
	.type		_ZN40_INTERNAL_2e6642ae_4_k_cu_6ed49223_367344cute1_E,@object
	.size		_ZN40_INTERNAL_2e6642ae_4_k_cu_6ed49223_367344cute1_E,(_ZN40_INTERNAL_2e6642ae_4_k_cu_6ed49223_367344cuda3std3__45__cpo6cbeginE - _ZN40_INTERNAL_2e6642ae_4_k_cu_6ed49223_367344cute1_E)
_ZN40_INTERNAL_2e6642ae_4_k_cu_6ed49223_367344cute1_E:
	.zero		1
	.type		_ZN40_INTERNAL_2e6642ae_4_k_cu_6ed49223_367344cuda3std3__45__cpo6cbeginE,@object
	.size		_ZN40_INTERNAL_2e6642ae_4_k_cu_6ed49223_367344cuda3std3__45__cpo6cbeginE,(_ZN40_INTERNAL_2e6642ae_4_k_cu_6ed49223_367344cuda3std3__48in_placeE - _ZN40_INTERNAL_2e6642ae_4_k_cu_6ed49223_367344cuda3std3__45__cpo6cbeginE)
_ZN40_INTERNAL_2e6642ae_4_k_cu_6ed49223_367344cuda3std3__45__cpo6cbeginE:
	.zero		1
	.type		_ZN40_INTERNAL_2e6642ae_4_k_cu_6ed49223_367344cuda3std3__48in_placeE,@object
	.size		_ZN40_INTERNAL_2e6642ae_4_k_cu_6ed49223_367344cuda3std3__48in_placeE,(_ZN40_INTERNAL_2e6642ae_4_k_cu_6ed49223_367344cuda3std6ranges3__45__cpo9iter_moveE - _ZN40_INTERNAL_2e6642ae_4_k_cu_6ed49223_367344cuda3std3__48in_placeE)
_ZN40_INTERNAL_2e6642ae_4_k_cu_6ed49223_367344cuda3std3__48in_placeE:
	.zero		1
	.type		_ZN40_INTERNAL_2e6642ae_4_k_cu_6ed49223_367344cuda3std6ranges3__45__cpo9iter_moveE,@object
	.size		_ZN40_INTERNAL_2e6642ae_4_k_cu_6ed49223_367344cuda3std6ranges3__45__cpo9iter_moveE,(_ZN40_INTERNAL_2e6642ae_4_k_cu_6ed49223_367344cuda3std3__45__cpo5beginE - _ZN40_INTERNAL_2e6642ae_4_k_cu_6ed49223_367344cuda3std6ranges3__45__cpo9iter_moveE)
_ZN40_INTERNAL_2e6642ae_4_k_cu_6ed49223_367344cuda3std6ranges3__45__cpo9iter_moveE:
	.zero		1
	.type		_ZN40_INTERNAL_2e6642ae_4_k_cu_6ed49223_367344cuda3std3__45__cpo5beginE,@object
	.size		_ZN40_INTERNAL_2e6642ae_4_k_cu_6ed49223_367344cuda3std3__45__cpo5beginE,(_ZN40_INTERNAL_2e6642ae_4_k_cu_6ed49223_367344cuda3std3__442_GLOBAL__N__2e6642ae_4_k_cu_6ed49223_367346ignoreE - _ZN40_INTERNAL_2e6642ae_4_k_cu_6ed49223_367344cuda3std3__45__cpo5beginE)
_ZN40_INTERNAL_2e6642ae_4_k_cu_6ed49223_367344cuda3std3__45__cpo5beginE:
	.zero		1
	.type		_ZN40_INTERNAL_2e6642ae_4_k_cu_6ed49223_367344cuda3std3__442_GLOBAL__N__2e6642ae_4_k_cu_6ed49223_367346ignoreE,@object
	.size		_ZN40_INTERNAL_2e6642ae_4_k_cu_6ed49223_367344cuda3std3__442_GLOBAL__N__2e6642ae_4_k_cu_6ed49223_367346ignoreE,(_ZN40_INTERNAL_2e6642ae_4_k_cu_6ed49223_367344cute7productE - _ZN40_INTERNAL_2e6642ae_4_k_cu_6ed49223_367344cuda3std3__442_GLOBAL__N__2e6642ae_4_k_cu_6ed49223_367346ignoreE)
_ZN40_INTERNAL_2e6642ae_4_k_cu_6ed49223_367344cuda3std3__442_GLOBAL__N__2e6642ae_4_k_cu_6ed49223_367346ignoreE:
	.zero		1
	.type		_ZN40_INTERNAL_2e6642ae_4_k_cu_6ed49223_367344cute7productE,@object
	.size		_ZN40_INTERNAL_2e6642ae_4_k_cu_6ed49223_367344cute7productE,(_ZN40_INTERNAL_2e6642ae_4_k_cu_6ed49223_367344cuda3std3__45__cpo3endE - _ZN40_INTERNAL_2e6642ae_4_k_cu_6ed49223_367344cute7productE)
_ZN40_INTERNAL_2e6642ae_4_k_cu_6ed49223_367344cute7productE:
	.zero		1
	.type		_ZN40_INTERNAL_2e6642ae_4_k_cu_6ed49223_367344cuda3std3__45__cpo3endE,@object
	.size		_ZN40_INTERNAL_2e6642ae_4_k_cu_6ed49223_367344cuda3std3__45__cpo3endE,(_ZN40_INTERNAL_2e6642ae_4_k_cu_6ed49223_367344cuda3std3__419piecewise_constructE - _ZN40_INTERNAL_2e6642ae_4_k_cu_6ed49223_367344cuda3std3__45__cpo3endE)
_ZN40_INTERNAL_2e6642ae_4_k_cu_6ed49223_367344cuda3std3__45__cpo3endE:
	.zero		1
	.type		_ZN40_INTERNAL_2e6642ae_4_k_cu_6ed49223_367344cuda3std3__419piecewise_constructE,@object
	.size		_ZN40_INTERNAL_2e6642ae_4_k_cu_6ed49223_367344cuda3std3__419piecewise_constructE,(_ZN40_INTERNAL_2e6642ae_4_k_cu_6ed49223_367344cuda3std3__45__cpo4cendE - _ZN40_INTERNAL_2e6642ae_4_k_cu_6ed49223_367344cuda3std3__419piecewise_constructE)
_ZN40_INTERNAL_2e6642ae_4_k_cu_6ed49223_367344cuda3std3__419piecewise_constructE:
	.zero		1
	.type		_ZN40_INTERNAL_2e6642ae_4_k_cu_6ed49223_367344cuda3std3__45__cpo4cendE,@object
	.size		_ZN40_INTERNAL_2e6642ae_4_k_cu_6ed49223_367344cuda3std3__45__cpo4cendE,(_ZN40_INTERNAL_2e6642ae_4_k_cu_6ed49223_367344cuda3std6ranges3__45__cpo4swapE - _ZN40_INTERNAL_2e6642ae_4_k_cu_6ed49223_367344cuda3std3__45__cpo4cendE)
_ZN40_INTERNAL_2e6642ae_4_k_cu_6ed49223_367344cuda3std3__45__cpo4cendE:
	.zero		1
	.type		_ZN40_INTERNAL_2e6642ae_4_k_cu_6ed49223_367344cuda3std6ranges3__45__cpo4swapE,@object
	.size		_ZN40_INTERNAL_2e6642ae_4_k_cu_6ed49223_367344cuda3std6ranges3__45__cpo4swapE,(.L_10 - _ZN40_INTERNAL_2e6642ae_4_k_cu_6ed49223_367344cuda3std6ranges3__45__cpo4swapE)
_ZN40_INTERNAL_2e6642ae_4_k_cu_6ed49223_367344cuda3std6ranges3__45__cpo4swapE:
	.zero		1
.L_10:


//--------------------- .nv.constant0._ZN7cutlass13device_kernelINS_4gemm6kernel13GemmUniversalIN4cute5tupleIJiiiiEEENS1_10collective13CollectiveMmaINS1_35MainloopSm100TmaUmmaWarpSpecializedILi3ELi2ELi4ENS5_IJNS4_1CILi1EEESB_SB_EEEEENS5_IJNSA_ILi128EEESE_NSA_ILi64EEEEEEfNS5_IJlSB_lEEEfNS5_IJSB_llEEENS4_8TiledMMAINS4_8MMA_AtomIJNS4_17SM100_MMA_TF32_SSINS_10tfloat32_tESM_fLi128ELi128ELNS4_4UMMA5MajorE0ELSO_1ELNSN_7ScaleInE0ELSP_0EEEEEENS4_6LayoutISC_NS5_IJNSA_ILi0EEEST_ST_EEEEENS5_IJNS4_10UnderscoreESW_SW_EEEEENS4_13SM90_TMA_LOADENS4_14ComposedLayoutINS4_7SwizzleILi3ELi4ELi3EEENS4_18smem_ptr_flag_bitsILi32EEENSS_INS5_IJNSA_ILi8EEENSA_ILi32EEEEEENS5_IJS16_SB_EEEEEEEvNS4_8identityESZ_NS10_INS11_ILi2ELi5ELi2EEES14_NSS_INS5_IJS16_NSA_ILi4EEEEEENS5_IJSB_S16_EEEEEEEvS1B_EENS_8epilogue10collective18CollectiveEpilogueINS1J_23Sm100TmaWarpSpecializedILi4ELi2ELi16ELb1ELb0EEEJSG_NS5_IJNSS_ISE_SB_EENSS_INSA_ILi16EEESB_EEEEEfSH_fSH_NS1J_6fusion15FusionCallbacksIS1N_NS1S_17LinearCombinationIffffLNS_15FloatRoundStyleE2EEESG_S1R_JEEENS4_5SM1004TMEM4LOAD26SM100_TMEM_LOAD_32dp32b16xESZ_NS10_INS11_ILi2ELi4ELi3EEES14_NSS_INS5_IJS15_S1P_EEENS5_IJS1P_SB_EEEEEEENS4_39AutoVectorizingCopyWithAssumedAlignmentILi128EEENS4_14SM90_TMA_STOREES26_S28_S28_EEEvvEEEEvNT_6ParamsE --------------------------
	.section	.nv.constant0._ZN7cutlass13device_kernelINS_4gemm6kernel13GemmUniversalIN4cute5tupleIJiiiiEEENS1_10collective13CollectiveMmaINS1_35MainloopSm100TmaUmmaWarpSpecializedILi3ELi2ELi4ENS5_IJNS4_1CILi1EEESB_SB_EEEEENS5_IJNSA_ILi128EEESE_NSA_ILi64EEEEEEfNS5_IJlSB_lEEEfNS5_IJSB_llEEENS4_8TiledMMAINS4_8MMA_AtomIJNS4_17SM100_MMA_TF32_SSINS_10tfloat32_tESM_fLi128ELi128ELNS4_4UMMA5MajorE0ELSO_1ELNSN_7ScaleInE0ELSP_0EEEEEENS4_6LayoutISC_NS5_IJNSA_ILi0EEEST_ST_EEEEENS5_IJNS4_10UnderscoreESW_SW_EEEEENS4_13SM90_TMA_LOADENS4_14ComposedLayoutINS4_7SwizzleILi3ELi4ELi3EEENS4_18smem_ptr_flag_bitsILi32EEENSS_INS5_IJNSA_ILi8EEENSA_ILi32EEEEEENS5_IJS16_SB_EEEEEEEvNS4_8identityESZ_NS10_INS11_ILi2ELi5ELi2EEES14_NSS_INS5_IJS16_NSA_ILi4EEEEEENS5_IJSB_S16_EEEEEEEvS1B_EENS_8epilogue10collective18CollectiveEpilogueINS1J_23Sm100TmaWarpSpecializedILi4ELi2ELi16ELb1ELb0EEEJSG_NS5_IJNSS_ISE_SB_EENSS_INSA_ILi16EEESB_EEEEEfSH_fSH_NS1J_6fusion15FusionCallbacksIS1N_NS1S_17LinearCombinationIffffLNS_15FloatRoundStyleE2EEESG_S1R_JEEENS4_5SM1004TMEM4LOAD26SM100_TMEM_LOAD_32dp32b16xESZ_NS10_INS11_ILi2ELi4ELi3EEES14_NSS_INS5_IJS15_S1P_EEENS5_IJS1P_SB_EEEEEEENS4_39AutoVectorizingCopyWithAssumedAlignmentILi128EEENS4_14SM90_TMA_STOREES26_S28_S28_EEEvvEEEEvNT_6ParamsE,"a",@progbits
	.sectionflags	@""
	.align	4
.nv.constant0._ZN7cutlass13device_kernelINS_4gemm6kernel13GemmUniversalIN4cute5tupleIJiiiiEEENS1_10collective13CollectiveMmaINS1_35MainloopSm100TmaUmmaWarpSpecializedILi3ELi2ELi4ENS5_IJNS4_1CILi1EEESB_SB_EEEEENS5_IJNSA_ILi128EEESE_NSA_ILi64EEEEEEfNS5_IJlSB_lEEEfNS5_IJSB_llEEENS4_8TiledMMAINS4_8MMA_AtomIJNS4_17SM100_MMA_TF32_SSINS_10tfloat32_tESM_fLi128ELi128ELNS4_4UMMA5MajorE0ELSO_1ELNSN_7ScaleInE0ELSP_0EEEEEENS4_6LayoutISC_NS5_IJNSA_ILi0EEEST_ST_EEEEENS5_IJNS4_10UnderscoreESW_SW_EEEEENS4_13SM90_TMA_LOADENS4_14ComposedLayoutINS4_7SwizzleILi3ELi4ELi3EEENS4_18smem_ptr_flag_bitsILi32EEENSS_INS5_IJNSA_ILi8EEENSA_ILi32EEEEEENS5_IJS16_SB_EEEEEEEvNS4_8identityESZ_NS10_INS11_ILi2ELi5ELi2EEES14_NSS_INS5_IJS16_NSA_ILi4EEEEEENS5_IJSB_S16_EEEEEEEvS1B_EENS_8epilogue10collective18CollectiveEpilogueINS1J_23Sm100TmaWarpSpecializedILi4ELi2ELi16ELb1ELb0EEEJSG_NS5_IJNSS_ISE_SB_EENSS_INSA_ILi16EEESB_EEEEEfSH_fSH_NS1J_6fusion15FusionCallbacksIS1N_NS1S_17LinearCombinationIffffLNS_15FloatRoundStyleE2EEESG_S1R_JEEENS4_5SM1004TMEM4LOAD26SM100_TMEM_LOAD_32dp32b16xESZ_NS10_INS11_ILi2ELi4ELi3EEES14_NSS_INS5_IJS15_S1P_EEENS5_IJS1P_SB_EEEEEEENS4_39AutoVectorizingCopyWithAssumedAlignmentILi128EEENS4_14SM90_TMA_STOREES26_S28_S28_EEEvvEEEEvNT_6ParamsE:
	.zero		2944


//--------------------- SYMBOLS --------------------------

	.type		.nv.reservedSmem.offset0,@object
	.size		.nv.reservedSmem.offset0,0x4
	.type		.nv.reservedSmem.cap,@object
	.size		.nv.reservedSmem.cap,0x4
	.type		__assertfail,@function
